// auto-generated by cutlass_sweep.gemm — config: {"arch": "sm_90", "cluster_m": 1, "cluster_n": 1, "dtype": "int8", "dtype_b": "int8", "layout": "nt", "stages": 0, "tile_k": 64, "tile_m": 256, "tile_n": 128}
#include "cutlass/cutlass.h"
#include "cutlass/gemm/collective/collective_builder.hpp"
#include "cutlass/gemm/device/gemm_universal_adapter.h"
#include "cutlass/gemm/kernel/gemm_universal.hpp"
#include "cutlass/epilogue/collective/collective_builder.hpp"

using ElemA = int8_t;
using ElemB = int8_t;
using ElemCD = int8_t;
using Acc  = int32_t;
using TileShape    = cute::Shape<cute::_256, cute::_128, cute::_64>;
using ClusterShape = cute::Shape<cute::_1, cute::_1, cute::_1>;

using CollectiveEpilogue = typename cutlass::epilogue::collective::CollectiveBuilder<
    cutlass::arch::Sm90, cutlass::arch::OpClassTensorOp,
    TileShape, ClusterShape,
    cutlass::epilogue::collective::EpilogueTileAuto,
    Acc, Acc,
    ElemCD, cutlass::layout::RowMajor, 128 / cutlass::sizeof_bits<ElemCD>::value,
    ElemCD, cutlass::layout::RowMajor, 128 / cutlass::sizeof_bits<ElemCD>::value,
    cutlass::epilogue::collective::EpilogueScheduleAuto
  >::CollectiveOp;

using CollectiveMainloop = typename cutlass::gemm::collective::CollectiveBuilder<
    cutlass::arch::Sm90, cutlass::arch::OpClassTensorOp,
    ElemA, cutlass::layout::RowMajor, 128 / cutlass::sizeof_bits<ElemA>::value,
    ElemB, cutlass::layout::ColumnMajor, 128 / cutlass::sizeof_bits<ElemB>::value,
    Acc,
    TileShape, ClusterShape,
    cutlass::gemm::collective::StageCountAutoCarveout<static_cast<int>(sizeof(typename CollectiveEpilogue::SharedStorage))>,
    cutlass::gemm::collective::KernelScheduleAuto
  >::CollectiveOp;

using GemmKernel = cutlass::gemm::kernel::GemmUniversal<
    cute::Shape<int,int,int,int>,
    CollectiveMainloop,
    CollectiveEpilogue
>;
using Gemm = cutlass::gemm::device::GemmUniversalAdapter<GemmKernel>;

// Force the device kernel symbol into the cubin without needing a host main.
auto* _anchor = &cutlass::device_kernel<GemmKernel>;


// ===== COMPILED SASS (sm_90a) =====

	.target	sm_90a

	.elftype	@"ET_EXEC"


//--------------------- .note.nv.tkinfo           --------------------------
	.section	.note.nv.tkinfo,"",@"SHT_NOTE"
	.sectionflags	@"SHF_NOTE_NV_TKINFO"
	.tkinfo
        /*0018*/ 	.word	0x00000002
        /*0030*/ 	.string	""
        /*0030*/ 	.string	"ptxas"
        /*0030*/ 	.string	"Cuda compilation tools, release 13.0, V13.0.88"
        /*0030*/ 	.string	"Build cuda_13.0.r13.0/compiler.36424714_0"
        /*0030*/ 	.string	"-arch sm_90a -m 64 "



//--------------------- .note.nv.cuinfo           --------------------------
	.section	.note.nv.cuinfo,"",@"SHT_NOTE"
	.sectionflags	@"SHF_NOTE_NV_CUINFO"
        /*0018*/ 	.short	0x0002
        /*001a*/ 	.short	0x005a
        /*001c*/ 	.short	0x0082
	.zero		2


//--------------------- .nv.info                  --------------------------
	.section	.nv.info,"",@"SHT_CUDA_INFO"
	.align	4


	//----- nvinfo : EIATTR_REGCOUNT
	.align		4
        /*0000*/ 	.byte	0x04, 0x2f
        /*0002*/ 	.short	(.L_15 - .L_14)
	.align		4
.L_14:
        /*0004*/ 	.word	index@(_ZN7cutlass13device_kernelINS_4gemm6kernel13GemmUniversalIN4cute5tupleIJiiiiEEENS1_10collective13CollectiveMmaINS1_34MainloopSm90TmaGmmaWarpSpecializedILi9ENS5_IJNS4_1CILi1EEESB_SB_EEENS1_35KernelTmaWarpSpecializedCooperativeEEENS5_IJNSA_ILi256EEENSA_ILi128EEENSA_ILi64EEEEEEaNS5_IJlSB_lEEEaSJ_NS4_8TiledMMAINS4_8MMA_AtomIJNS4_4SM904GMMA27MMA_64x128x32_S32S8S8_SS_TNEEEENS4_6LayoutINS5_IJNSA_ILi2EEESB_SB_EEENS5_IJSB_NSA_ILi0EEEST_EEEEENS5_IJNS4_10UnderscoreESW_SW_EEEEENS4_13SM90_TMA_LOADENS4_14ComposedLayoutINS4_7SwizzleILi2ELi4ELi3EEENS4_18smem_ptr_flag_bitsILi8EEENSQ_INS5_IJNSA_ILi8EEESH_EEENS5_IJSH_SB_EEEEEEEvNS4_8identityESZ_S19_vS1A_EENS_8epilogue10collective6detail29Sm90TmaWarpSpecializedAdapterINS1D_15DefaultEpilogueIaSJ_SJ_NS1C_6thread17LinearCombinationIaLi1EiiLNS1H_9ScaleType4KindE0ELNS_15FloatRoundStyleE2EaEENS1_15EpilogueDefaultEEEEEvvEEEEvNT_6ParamsE)
        /*0008*/ 	.word	0x000000a8


	//----- nvinfo : EIATTR_FRAME_SIZE
	.align		4
.L_15:
        /*000c*/ 	.byte	0x04, 0x11
        /*000e*/ 	.short	(.L_17 - .L_16)
	.align		4
.L_16:
        /*0010*/ 	.word	index@(_ZN7cutlass13device_kernelINS_4gemm6kernel13GemmUniversalIN4cute5tupleIJiiiiEEENS1_10collective13CollectiveMmaINS1_34MainloopSm90TmaGmmaWarpSpecializedILi9ENS5_IJNS4_1CILi1EEESB_SB_EEENS1_35KernelTmaWarpSpecializedCooperativeEEENS5_IJNSA_ILi256EEENSA_ILi128EEENSA_ILi64EEEEEEaNS5_IJlSB_lEEEaSJ_NS4_8TiledMMAINS4_8MMA_AtomIJNS4_4SM904GMMA27MMA_64x128x32_S32S8S8_SS_TNEEEENS4_6LayoutINS5_IJNSA_ILi2EEESB_SB_EEENS5_IJSB_NSA_ILi0EEEST_EEEEENS5_IJNS4_10UnderscoreESW_SW_EEEEENS4_13SM90_TMA_LOADENS4_14ComposedLayoutINS4_7SwizzleILi2ELi4ELi3EEENS4_18smem_ptr_flag_bitsILi8EEENSQ_INS5_IJNSA_ILi8EEESH_EEENS5_IJSH_SB_EEEEEEEvNS4_8identityESZ_S19_vS1A_EENS_8epilogue10collective6detail29Sm90TmaWarpSpecializedAdapterINS1D_15DefaultEpilogueIaSJ_SJ_NS1C_6thread17LinearCombinationIaLi1EiiLNS1H_9ScaleType4KindE0ELNS_15FloatRoundStyleE2EaEENS1_15EpilogueDefaultEEEEEvvEEEEvNT_6ParamsE)
        /*0014*/ 	.word	0x00000000


	//----- nvinfo : EIATTR_MIN_STACK_SIZE
	.align		4
.L_17:
        /*0018*/ 	.byte	0x04, 0x12
        /*001a*/ 	.short	(.L_19 - .L_18)
	.align		4
.L_18:
        /*001c*/ 	.word	index@(_ZN7cutlass13device_kernelINS_4gemm6kernel13GemmUniversalIN4cute5tupleIJiiiiEEENS1_10collective13CollectiveMmaINS1_34MainloopSm90TmaGmmaWarpSpecializedILi9ENS5_IJNS4_1CILi1EEESB_SB_EEENS1_35KernelTmaWarpSpecializedCooperativeEEENS5_IJNSA_ILi256EEENSA_ILi128EEENSA_ILi64EEEEEEaNS5_IJlSB_lEEEaSJ_NS4_8TiledMMAINS4_8MMA_AtomIJNS4_4SM904GMMA27MMA_64x128x32_S32S8S8_SS_TNEEEENS4_6LayoutINS5_IJNSA_ILi2EEESB_SB_EEENS5_IJSB_NSA_ILi0EEEST_EEEEENS5_IJNS4_10UnderscoreESW_SW_EEEEENS4_13SM90_TMA_LOADENS4_14ComposedLayoutINS4_7SwizzleILi2ELi4ELi3EEENS4_18smem_ptr_flag_bitsILi8EEENSQ_INS5_IJNSA_ILi8EEESH_EEENS5_IJSH_SB_EEEEEEEvNS4_8identityESZ_S19_vS1A_EENS_8epilogue10collective6detail29Sm90TmaWarpSpecializedAdapterINS1D_15DefaultEpilogueIaSJ_SJ_NS1C_6thread17LinearCombinationIaLi1EiiLNS1H_9ScaleType4KindE0ELNS_15FloatRoundStyleE2EaEENS1_15EpilogueDefaultEEEEEvvEEEEvNT_6ParamsE)
        /*0020*/ 	.word	0x00000000
.L_19:


//--------------------- .nv.compat                --------------------------
	.section	.nv.compat,"",@"SHT_CUDA_COMPAT_INFO"
	.align	4
        /*0000*/ 	.byte	0x02, 0x09, 0x01, 0x00, 0x02, 0x02, 0x04, 0x00, 0x02, 0x05, 0x05, 0x00, 0x03, 0x07, 0x01, 0x01
        /*0010*/ 	.byte	0x02, 0x03, 0x01, 0x00, 0x02, 0x06, 0x01, 0x00, 0x04, 0x0b, 0x08, 0x00, 0x00, 0x00, 0x00, 0x00
        /*0020*/ 	.byte	0x00, 0x00, 0x00, 0x00


//--------------------- .nv.info._ZN7cutlass13device_kernelINS_4gemm6kernel13GemmUniversalIN4cute5tupleIJiiiiEEENS1_10collective13CollectiveMmaINS1_34MainloopSm90TmaGmmaWarpSpecializedILi9ENS5_IJNS4_1CILi1EEESB_SB_EEENS1_35KernelTmaWarpSpecializedCooperativeEEENS5_IJNSA_ILi256EEENSA_ILi128EEENSA_ILi64EEEEEEaNS5_IJlSB_lEEEaSJ_NS4_8TiledMMAINS4_8MMA_AtomIJNS4_4SM904GMMA27MMA_64x128x32_S32S8S8_SS_TNEEEENS4_6LayoutINS5_IJNSA_ILi2EEESB_SB_EEENS5_IJSB_NSA_ILi0EEEST_EEEEENS5_IJNS4_10UnderscoreESW_SW_EEEEENS4_13SM90_TMA_LOADENS4_14ComposedLayoutINS4_7SwizzleILi2ELi4ELi3EEENS4_18smem_ptr_flag_bitsILi8EEENSQ_INS5_IJNSA_ILi8EEESH_EEENS5_IJSH_SB_EEEEEEEvNS4_8identityESZ_S19_vS1A_EENS_8epilogue10collective6detail29Sm90TmaWarpSpecializedAdapterINS1D_15DefaultEpilogueIaSJ_SJ_NS1C_6thread17LinearCombinationIaLi1EiiLNS1H_9ScaleType4KindE0ELNS_15FloatRoundStyleE2EaEENS1_15EpilogueDefaultEEEEEvvEEEEvNT_6ParamsE --------------------------
	.section	.nv.info._ZN7cutlass13device_kernelINS_4gemm6kernel13GemmUniversalIN4cute5tupleIJiiiiEEENS1_10collective13CollectiveMmaINS1_34MainloopSm90TmaGmmaWarpSpecializedILi9ENS5_IJNS4_1CILi1EEESB_SB_EEENS1_35KernelTmaWarpSpecializedCooperativeEEENS5_IJNSA_ILi256EEENSA_ILi128EEENSA_ILi64EEEEEEaNS5_IJlSB_lEEEaSJ_NS4_8TiledMMAINS4_8MMA_AtomIJNS4_4SM904GMMA27MMA_64x128x32_S32S8S8_SS_TNEEEENS4_6LayoutINS5_IJNSA_ILi2EEESB_SB_EEENS5_IJSB_NSA_ILi0EEEST_EEEEENS5_IJNS4_10UnderscoreESW_SW_EEEEENS4_13SM90_TMA_LOADENS4_14ComposedLayoutINS4_7SwizzleILi2ELi4ELi3EEENS4_18smem_ptr_flag_bitsILi8EEENSQ_INS5_IJNSA_ILi8EEESH_EEENS5_IJSH_SB_EEEEEEEvNS4_8identityESZ_S19_vS1A_EENS_8epilogue10collective6detail29Sm90TmaWarpSpecializedAdapterINS1D_15DefaultEpilogueIaSJ_SJ_NS1C_6thread17LinearCombinationIaLi1EiiLNS1H_9ScaleType4KindE0ELNS_15FloatRoundStyleE2EaEENS1_15EpilogueDefaultEEEEEvvEEEEvNT_6ParamsE,"",@"SHT_CUDA_INFO"
	.sectionflags	@""
	.align	4


	//----- nvinfo : EIATTR_CUDA_API_VERSION
	.align		4
        /*0000*/ 	.byte	0x04, 0x37
        /*0002*/ 	.short	(.L_21 - .L_20)
.L_20:
        /*0004*/ 	.word	0x00000082


	//----- nvinfo : EIATTR_KPARAM_INFO
	.align		4
.L_21:
        /*0008*/ 	.byte	0x04, 0x17
        /*000a*/ 	.short	(.L_23 - .L_22)
.L_22:
        /*000c*/ 	.word	0x00000000
        /*0010*/ 	.short	0x0000
        /*0012*/ 	.short	0x0070
        /*0014*/ 	.byte	0x00, 0xf0, 0x01, 0x10


	//----- nvinfo : EIATTR_SPARSE_MMA_MASK
	.align		4
.L_23:
        /*0018*/ 	.byte	0x03, 0x50
        /*001a*/ 	.short	0x0000


	//----- nvinfo : EIATTR_MAXREG_COUNT
	.align		4
        /*001c*/ 	.byte	0x03, 0x1b
        /*001e*/ 	.short	0x00a8


	//----- nvinfo : EIATTR_NUM_BARRIERS
	.align		4
        /*0020*/ 	.byte	0x02, 0x4c
        /*0022*/ 	.byte	0x01
	.zero		1


	//----- nvinfo : EIATTR_EXTERNS
	.align		4
        /*0024*/ 	.byte	0x04, 0x0f
        /*0026*/ 	.short	(.L_25 - .L_24)


	//   ....[0]....
	.align		4
.L_24:
        /*0028*/ 	.word	index@(__assertfail)


	//----- nvinfo : EIATTR_MERCURY_ISA_VERSION
	.align		4
.L_25:
        /*002c*/ 	.byte	0x03, 0x5f
        /*002e*/ 	.short	0x0101


	//----- nvinfo : EIATTR_INT_WARP_WIDE_INSTR_OFFSETS
	.align		4
        /*0030*/ 	.byte	0x04, 0x31
        /*0032*/ 	.short	(.L_27 - .L_26)


	//   ....[0]....
.L_26:
        /*0034*/ 	.word	0x00000480


	//   ....[1]....
        /*0038*/ 	.word	0x000004b0


	//   ....[2]....
        /*003c*/ 	.word	0x00000590


	//----- nvinfo : EIATTR_COOP_GROUP_MASK_REGIDS
	.align		4
.L_27:
        /*0040*/ 	.byte	0x04, 0x29
        /*0042*/ 	.short	(.L_29 - .L_28)


	//   ....[0]....
.L_28:
        /*0044*/ 	.word	0xffffffff


	//   ....[1]....
        /*0048*/ 	.word	0xffffffff


	//   ....[2]....
        /*004c*/ 	.word	0xffffffff


	//   ....[3]....
        /*0050*/ 	.word	0xffffffff


	//   ....[4]....
        /*0054*/ 	.word	0xffffffff


	//----- nvinfo : EIATTR_COOP_GROUP_INSTR_OFFSETS
	.align		4
.L_29:
        /*0058*/ 	.byte	0x04, 0x28
        /*005a*/ 	.short	(.L_31 - .L_30)


	//   ....[0]....
.L_30:
        /*005c*/ 	.word	0x00000060


	//   ....[1]....
        /*0060*/ 	.word	0x00000070


	//   ....[2]....
        /*0064*/ 	.word	0x00000130


	//   ....[3]....
        /*0068*/ 	.word	0x00000390


	//   ....[4]....
        /*006c*/ 	.word	0x00001040


	//----- nvinfo : EIATTR_REG_RECONFIG
	.align		4
.L_31:
        /*0070*/ 	.byte	0x01, 0x54
	.zero		2


	//----- nvinfo : EIATTR_SYSCALL_OFFSETS
	.align		4
        /*0074*/ 	.byte	0x04, 0x46
        /*0076*/ 	.short	(.L_33 - .L_32)


	//   ....[0]....
.L_32:
        /*0078*/ 	.word	0x00001210


	//----- nvinfo : EIATTR_MBARRIER_INSTR_OFFSETS
	.align		4
.L_33:
        /*007c*/ 	.byte	0x04, 0x39
        /*007e*/ 	.short	(.L_35 - .L_34)


	//   ....[0]....
.L_34:
        /*0080*/ 	.word	0x00000250
        /*0084*/ 	.word	0x000000ff
        /*0088*/ 	.word	0x00000000
        /*008c*/ 	.short	0x0100
        /*008e*/ 	.byte	0x08
	.zero		1


	//   ....[1]....
        /*0090*/ 	.word	0x00000260
        /*0094*/ 	.word	0x000000ff
        /*0098*/ 	.word	0x00000048
        /*009c*/ 	.short	0x0100
        /*009e*/ 	.byte	0x08
	.zero		1


	//   ....[2]....
        /*00a0*/ 	.word	0x00000270
        /*00a4*/ 	.word	0x000000ff
        /*00a8*/ 	.word	0x00000008
        /*00ac*/ 	.short	0x0100
        /*00ae*/ 	.byte	0x08
	.zero		1


	//   ....[3]....
        /*00b0*/ 	.word	0x00000280
        /*00b4*/ 	.word	0x000000ff
        /*00b8*/ 	.word	0x00000050
        /*00bc*/ 	.short	0x0100
        /*00be*/ 	.byte	0x08
	.zero		1


	//   ....[4]....
        /*00c0*/ 	.word	0x00000290
        /*00c4*/ 	.word	0x000000ff
        /*00c8*/ 	.word	0x00000010
        /*00cc*/ 	.short	0x0100
        /*00ce*/ 	.byte	0x08
	.zero		1


	//   ....[5]....
        /*00d0*/ 	.word	0x000002a0
        /*00d4*/ 	.word	0x000000ff
        /*00d8*/ 	.word	0x00000058
        /*00dc*/ 	.short	0x0100
        /*00de*/ 	.byte	0x08
	.zero		1


	//   ....[6]....
        /*00e0*/ 	.word	0x000002b0
        /*00e4*/ 	.word	0x000000ff
        /*00e8*/ 	.word	0x00000018
        /*00ec*/ 	.short	0x0100
        /*00ee*/ 	.byte	0x08
	.zero		1


	//   ....[7]....
        /*00f0*/ 	.word	0x000002c0
        /*00f4*/ 	.word	0x000000ff
        /*00f8*/ 	.word	0x00000060
        /*00fc*/ 	.short	0x0100
        /*00fe*/ 	.byte	0x08
	.zero		1


	//   ....[8]....
        /*0100*/ 	.word	0x000002d0
        /*0104*/ 	.word	0x000000ff
        /*0108*/ 	.word	0x00000020
        /*010c*/ 	.short	0x0100
        /*010e*/ 	.byte	0x08
	.zero		1


	//   ....[9]....
        /*0110*/ 	.word	0x000002e0
        /*0114*/ 	.word	0x000000ff
        /*0118*/ 	.word	0x00000068
        /*011c*/ 	.short	0x0100
        /*011e*/ 	.byte	0x08
	.zero		1


	//   ....[10]....
        /*0120*/ 	.word	0x000002f0
        /*0124*/ 	.word	0x000000ff
        /*0128*/ 	.word	0x00000028
        /*012c*/ 	.short	0x0100
        /*012e*/ 	.byte	0x08
	.zero		1


	//   ....[11]....
        /*0130*/ 	.word	0x00000300
        /*0134*/ 	.word	0x000000ff
        /*0138*/ 	.word	0x00000070
        /*013c*/ 	.short	0x0100
        /*013e*/ 	.byte	0x08
	.zero		1


	//   ....[12]....
        /*0140*/ 	.word	0x00000310
        /*0144*/ 	.word	0x000000ff
        /*0148*/ 	.word	0x00000030
        /*014c*/ 	.short	0x0100
        /*014e*/ 	.byte	0x08
	.zero		1


	//   ....[13]....
        /*0150*/ 	.word	0x00000320
        /*0154*/ 	.word	0x000000ff
        /*0158*/ 	.word	0x00000078
        /*015c*/ 	.short	0x0100
        /*015e*/ 	.byte	0x08
	.zero		1


	//   ....[14]....
        /*0160*/ 	.word	0x00000330
        /*0164*/ 	.word	0x000000ff
        /*0168*/ 	.word	0x00000038
        /*016c*/ 	.short	0x0100
        /*016e*/ 	.byte	0x08
	.zero		1


	//   ....[15]....
        /*0170*/ 	.word	0x00000340
        /*0174*/ 	.word	0x000000ff
        /*0178*/ 	.word	0x00000080
        /*017c*/ 	.short	0x0100
        /*017e*/ 	.byte	0x08
	.zero		1


	//   ....[16]....
        /*0180*/ 	.word	0x00000350
        /*0184*/ 	.word	0x000000ff
        /*0188*/ 	.word	0x00000040
        /*018c*/ 	.short	0x0100
        /*018e*/ 	.byte	0x08
	.zero		1


	//   ....[17]....
        /*0190*/ 	.word	0x00000360
        /*0194*/ 	.word	0x000000ff
        /*0198*/ 	.word	0x00000088
        /*019c*/ 	.short	0x0100
        /*019e*/ 	.byte	0x08
	.zero		1


	//   ....[18]....
        /*01a0*/ 	.word	0x00000600
        /*01a4*/ 	.word	0x000000ff
        /*01a8*/ 	.word	0x000000a0
        /*01ac*/ 	.short	0x0100
        /*01ae*/ 	.byte	0x06
	.zero		1


	//   ....[19]....
        /*01b0*/ 	.word	0x00000660
        /*01b4*/ 	.word	0x000000ff
        /*01b8*/ 	.word	0x000000a8
        /*01bc*/ 	.short	0x0100
        /*01be*/ 	.byte	0x06
	.zero		1


	//   ....[20]....
        /*01c0*/ 	.word	0x000012e0
        /*01c4*/ 	.word	0x00000003
        /*01c8*/ 	.word	0x00000000
        /*01cc*/ 	.short	0x010a
        /*01ce*/ 	.byte	0x3f
	.zero		1


	//   ....[21]....
        /*01d0*/ 	.word	0x00001320
        /*01d4*/ 	.word	0x00000003
        /*01d8*/ 	.word	0x00000000
        /*01dc*/ 	.short	0x010a
        /*01de*/ 	.byte	0x3f
	.zero		1


	//   ....[22]....
        /*01e0*/ 	.word	0x000016a0
        /*01e4*/ 	.word	0x00000005
        /*01e8*/ 	.word	0x00000000
        /*01ec*/ 	.short	0x010a
        /*01ee*/ 	.byte	0x3f
	.zero		1


	//   ....[23]....
        /*01f0*/ 	.word	0x000016e0
        /*01f4*/ 	.word	0x00000005
        /*01f8*/ 	.word	0x00000000
        /*01fc*/ 	.short	0x010a
        /*01fe*/ 	.byte	0x3f
	.zero		1


	//   ....[24]....
        /*0200*/ 	.word	0x00001900
        /*0204*/ 	.word	0x00000004
        /*0208*/ 	.word	0x00000000
        /*020c*/ 	.short	0x0101
        /*020e*/ 	.byte	0x3f
	.zero		1


	//   ....[25]....
        /*0210*/ 	.word	0x00001ae0
        /*0214*/ 	.word	0x00000000
        /*0218*/ 	.word	0x00000000
        /*021c*/ 	.short	0x0101
        /*021e*/ 	.byte	0x3f
	.zero		1


	//   ....[26]....
        /*0220*/ 	.word	0x000091b0
        /*0224*/ 	.word	0x0000000e
        /*0228*/ 	.word	0x00000048
        /*022c*/ 	.short	0x010a
        /*022e*/ 	.byte	0x3f
	.zero		1


	//   ....[27]....
        /*0230*/ 	.word	0x00009530
        /*0234*/ 	.word	0x00000006
        /*0238*/ 	.word	0x000000a8
        /*023c*/ 	.short	0x0101
        /*023e*/ 	.byte	0x3f
	.zero		1


	//   ....[28]....
        /*0240*/ 	.word	0x00009c60
        /*0244*/ 	.word	0x00000007
        /*0248*/ 	.word	0x00000000
        /*024c*/ 	.short	0x010a
        /*024e*/ 	.byte	0x3f
	.zero		1


	//   ....[29]....
        /*0250*/ 	.word	0x00009ce0
        /*0254*/ 	.word	0x00000009
        /*0258*/ 	.word	0x00000000
        /*025c*/ 	.short	0x010a
        /*025e*/ 	.byte	0x3f
	.zero		1


	//   ....[30]....
        /*0260*/ 	.word	0x00009d70
        /*0264*/ 	.word	0x00000006
        /*0268*/ 	.word	0x00000000
        /*026c*/ 	.short	0x010a
        /*026e*/ 	.byte	0x3f
	.zero		1


	//   ....[31]....
        /*0270*/ 	.word	0x00009e00
        /*0274*/ 	.word	0x00000009
        /*0278*/ 	.word	0x00000000
        /*027c*/ 	.short	0x010a
        /*027e*/ 	.byte	0x3f
	.zero		1


	//   ....[32]....
        /*0280*/ 	.word	0x00009e90
        /*0284*/ 	.word	0x00000006
        /*0288*/ 	.word	0x00000000
        /*028c*/ 	.short	0x010a
        /*028e*/ 	.byte	0x3f
	.zero		1


	//   ....[33]....
        /*0290*/ 	.word	0x00009f20
        /*0294*/ 	.word	0x00000009
        /*0298*/ 	.word	0x00000000
        /*029c*/ 	.short	0x010a
        /*029e*/ 	.byte	0x3f
	.zero		1


	//   ....[34]....
        /*02a0*/ 	.word	0x00009fb0
        /*02a4*/ 	.word	0x00000006
        /*02a8*/ 	.word	0x00000000
        /*02ac*/ 	.short	0x010a
        /*02ae*/ 	.byte	0x3f
	.zero		1


	//   ....[35]....
        /*02b0*/ 	.word	0x0000a040
        /*02b4*/ 	.word	0x00000009
        /*02b8*/ 	.word	0x00000000
        /*02bc*/ 	.short	0x010a
        /*02be*/ 	.byte	0x3f
	.zero		1


	//   ....[36]....
        /*02c0*/ 	.word	0x0000a0d0
        /*02c4*/ 	.word	0x00000003
        /*02c8*/ 	.word	0x00000000
        /*02cc*/ 	.short	0x010a
        /*02ce*/ 	.byte	0x3f
	.zero		1


	//   ....[37]....
        /*02d0*/ 	.word	0x0000a130
        /*02d4*/ 	.word	0x00000003
        /*02d8*/ 	.word	0x00000000
        /*02dc*/ 	.short	0x010a
        /*02de*/ 	.byte	0x3f
	.zero		1


	//   ....[38]....
        /*02e0*/ 	.word	0x0000a180
        /*02e4*/ 	.word	0x00000005
        /*02e8*/ 	.word	0x00000000
        /*02ec*/ 	.short	0x010a
        /*02ee*/ 	.byte	0x3f
	.zero		1


	//   ....[39]....
        /*02f0*/ 	.word	0x0000a250
        /*02f4*/ 	.word	0x0000000e
        /*02f8*/ 	.word	0x00000048
        /*02fc*/ 	.short	0x010a
        /*02fe*/ 	.byte	0x3f
	.zero		1


	//   ....[40]....
        /*0300*/ 	.word	0x0000a320
        /*0304*/ 	.word	0x00000007
        /*0308*/ 	.word	0x00000000
        /*030c*/ 	.short	0x010a
        /*030e*/ 	.byte	0x3f
	.zero		1


	//   ....[41]....
        /*0310*/ 	.word	0x0000a370
        /*0314*/ 	.word	0x00000009
        /*0318*/ 	.word	0x00000000
        /*031c*/ 	.short	0x010a
        /*031e*/ 	.byte	0x3f
	.zero		1


	//   ....[42]....
        /*0320*/ 	.word	0x0000a3c0
        /*0324*/ 	.word	0x00000006
        /*0328*/ 	.word	0x00000000
        /*032c*/ 	.short	0x010a
        /*032e*/ 	.byte	0x3f
	.zero		1


	//   ....[43]....
        /*0330*/ 	.word	0x0000a410
        /*0334*/ 	.word	0x00000009
        /*0338*/ 	.word	0x00000000
        /*033c*/ 	.short	0x010a
        /*033e*/ 	.byte	0x3f
	.zero		1


	//   ....[44]....
        /*0340*/ 	.word	0x0000a460
        /*0344*/ 	.word	0x00000006
        /*0348*/ 	.word	0x00000000
        /*034c*/ 	.short	0x010a
        /*034e*/ 	.byte	0x3f
	.zero		1


	//   ....[45]....
        /*0350*/ 	.word	0x0000a4b0
        /*0354*/ 	.word	0x00000009
        /*0358*/ 	.word	0x00000000
        /*035c*/ 	.short	0x010a
        /*035e*/ 	.byte	0x3f
	.zero		1


	//   ....[46]....
        /*0360*/ 	.word	0x0000a500
        /*0364*/ 	.word	0x00000006
        /*0368*/ 	.word	0x00000000
        /*036c*/ 	.short	0x010a
        /*036e*/ 	.byte	0x3f
	.zero		1


	//   ....[47]....
        /*0370*/ 	.word	0x0000a550
        /*0374*/ 	.word	0x00000009
        /*0378*/ 	.word	0x00000000
        /*037c*/ 	.short	0x010a
        /*037e*/ 	.byte	0x3f
	.zero		1


	//----- nvinfo : EIATTR_NUM_MBARRIERS
	.align		4
.L_35:
        /*0380*/ 	.byte	0x03, 0x38
        /*0382*/ 	.short	0x0014


	//----- nvinfo : EIATTR_EXIT_INSTR_OFFSETS
	.align		4
        /*0384*/ 	.byte	0x04, 0x1c
        /*0386*/ 	.short	(.L_37 - .L_36)


	//   ....[0]....
.L_36:
        /*0388*/ 	.word	0x000006b0


	//   ....[1]....
        /*038c*/ 	.word	0x00000f80


	//   ....[2]....
        /*0390*/ 	.word	0x00008820


	//   ....[3]....
        /*0394*/ 	.word	0x00008e50


	//   ....[4]....
        /*0398*/ 	.word	0x0000a120


	//----- nvinfo : EIATTR_MAX_THREADS
	.align		4
.L_37:
        /*039c*/ 	.byte	0x04, 0x05
        /*039e*/ 	.short	(.L_39 - .L_38)
.L_38:
        /*03a0*/ 	.word	0x00000180
        /*03a4*/ 	.word	0x00000001
        /*03a8*/ 	.word	0x00000001


	//----- nvinfo : EIATTR_CRS_STACK_SIZE
	.align		4
.L_39:
        /*03ac*/ 	.byte	0x04, 0x1e
        /*03ae*/ 	.short	(.L_41 - .L_40)
.L_40:
        /*03b0*/ 	.word	0x00000000


	//----- nvinfo : EIATTR_CBANK_PARAM_SIZE
	.align		4
.L_41:
        /*03b4*/ 	.byte	0x03, 0x19
        /*03b6*/ 	.short	0x0470


	//----- nvinfo : EIATTR_PARAM_CBANK
	.align		4
        /*03b8*/ 	.byte	0x04, 0x0a
        /*03ba*/ 	.short	(.L_43 - .L_42)
	.align		4
.L_42:
        /*03bc*/ 	.word	index@(.nv.constant0._ZN7cutlass13device_kernelINS_4gemm6kernel13GemmUniversalIN4cute5tupleIJiiiiEEENS1_10collective13CollectiveMmaINS1_34MainloopSm90TmaGmmaWarpSpecializedILi9ENS5_IJNS4_1CILi1EEESB_SB_EEENS1_35KernelTmaWarpSpecializedCooperativeEEENS5_IJNSA_ILi256EEENSA_ILi128EEENSA_ILi64EEEEEEaNS5_IJlSB_lEEEaSJ_NS4_8TiledMMAINS4_8MMA_AtomIJNS4_4SM904GMMA27MMA_64x128x32_S32S8S8_SS_TNEEEENS4_6LayoutINS5_IJNSA_ILi2EEESB_SB_EEENS5_IJSB_NSA_ILi0EEEST_EEEEENS5_IJNS4_10UnderscoreESW_SW_EEEEENS4_13SM90_TMA_LOADENS4_14ComposedLayoutINS4_7SwizzleILi2ELi4ELi3EEENS4_18smem_ptr_flag_bitsILi8EEENSQ_INS5_IJNSA_ILi8EEESH_EEENS5_IJSH_SB_EEEEEEEvNS4_8identityESZ_S19_vS1A_EENS_8epilogue10collective6detail29Sm90TmaWarpSpecializedAdapterINS1D_15DefaultEpilogueIaSJ_SJ_NS1C_6thread17LinearCombinationIaLi1EiiLNS1H_9ScaleType4KindE0ELNS_15FloatRoundStyleE2EaEENS1_15EpilogueDefaultEEEEEvvEEEEvNT_6ParamsE)
        /*03c0*/ 	.short	0x0210
        /*03c2*/ 	.short	0x0470


	//----- nvinfo : EIATTR_SW_WAR
	.align		4
.L_43:
        /*03c4*/ 	.byte	0x04, 0x36
        /*03c6*/ 	.short	(.L_45 - .L_44)
.L_44:
        /*03c8*/ 	.word	0x00000008
.L_45:


//--------------------- .nv.callgraph             --------------------------
	.section	.nv.callgraph,"",@"SHT_CUDA_CALLGRAPH"
	.align	4
	.sectionentsize	8
	.align		4
        /*0000*/ 	.word	0x00000000
	.align		4
        /*0004*/ 	.word	0xffffffff
	.align		4
        /*0008*/ 	.word	index@(_ZN7cutlass13device_kernelINS_4gemm6kernel13GemmUniversalIN4cute5tupleIJiiiiEEENS1_10collective13CollectiveMmaINS1_34MainloopSm90TmaGmmaWarpSpecializedILi9ENS5_IJNS4_1CILi1EEESB_SB_EEENS1_35KernelTmaWarpSpecializedCooperativeEEENS5_IJNSA_ILi256EEENSA_ILi128EEENSA_ILi64EEEEEEaNS5_IJlSB_lEEEaSJ_NS4_8TiledMMAINS4_8MMA_AtomIJNS4_4SM904GMMA27MMA_64x128x32_S32S8S8_SS_TNEEEENS4_6LayoutINS5_IJNSA_ILi2EEESB_SB_EEENS5_IJSB_NSA_ILi0EEEST_EEEEENS5_IJNS4_10UnderscoreESW_SW_EEEEENS4_13SM90_TMA_LOADENS4_14ComposedLayoutINS4_7SwizzleILi2ELi4ELi3EEENS4_18smem_ptr_flag_bitsILi8EEENSQ_INS5_IJNSA_ILi8EEESH_EEENS5_IJSH_SB_EEEEEEEvNS4_8identityESZ_S19_vS1A_EENS_8epilogue10collective6detail29Sm90TmaWarpSpecializedAdapterINS1D_15DefaultEpilogueIaSJ_SJ_NS1C_6thread17LinearCombinationIaLi1EiiLNS1H_9ScaleType4KindE0ELNS_15FloatRoundStyleE2EaEENS1_15EpilogueDefaultEEEEEvvEEEEvNT_6ParamsE)
	.align		4
        /*000c*/ 	.word	index@(__assertfail)
	.align		4
        /*0010*/ 	.word	0x00000000
	.align		4
        /*0014*/ 	.word	0xfffffffe
	.align		4
        /*0018*/ 	.word	0x00000000
	.align		4
        /*001c*/ 	.word	0xfffffffd
	.align		4
        /*0020*/ 	.word	0x00000000
	.align		4
        /*0024*/ 	.word	0xfffffffc


//--------------------- .nv.constant4             --------------------------
	.section	.nv.constant4,"a",@progbits
	.align	8
	.align		8
.nv.constant4:
        /*0000*/ 	.dword	__assertfail
	.align		8
        /*0008*/ 	.dword	__unnamed_1
	.align		8
        /*0010*/ 	.dword	_ZN39_INTERNAL_5d5afe1b_4_k_cu_d8e0ade7_38874cuda3std3__45__cpo5beginE
	.align		8
        /*0018*/ 	.dword	_ZN39_INTERNAL_5d5afe1b_4_k_cu_d8e0ade7_38874cuda3std3__45__cpo3endE
	.align		8
        /*0020*/ 	.dword	_ZN39_INTERNAL_5d5afe1b_4_k_cu_d8e0ade7_38874cuda3std3__45__cpo6cbeginE
	.align		8
        /*0028*/ 	.dword	_ZN39_INTERNAL_5d5afe1b_4_k_cu_d8e0ade7_38874cuda3std3__45__cpo4cendE
	.align		8
        /*0030*/ 	.dword	_ZN39_INTERNAL_5d5afe1b_4_k_cu_d8e0ade7_38874cuda3std3__441_GLOBAL__N__5d5afe1b_4_k_cu_d8e0ade7_38876ignoreE
	.align		8
        /*0038*/ 	.dword	_ZN39_INTERNAL_5d5afe1b_4_k_cu_d8e0ade7_38874cuda3std3__419piecewise_constructE
	.align		8
        /*0040*/ 	.dword	_ZN39_INTERNAL_5d5afe1b_4_k_cu_d8e0ade7_38874cuda3std3__48in_placeE
	.align		8
        /*0048*/ 	.dword	_ZN39_INTERNAL_5d5afe1b_4_k_cu_d8e0ade7_38874cuda3std6ranges3__45__cpo4swapE
	.align		8
        /*0050*/ 	.dword	_ZN39_INTERNAL_5d5afe1b_4_k_cu_d8e0ade7_38874cuda3std6ranges3__45__cpo9iter_moveE
	.align		8
        /*0058*/ 	.dword	_ZN39_INTERNAL_5d5afe1b_4_k_cu_d8e0ade7_38874cute7productE
	.align		8
        /*0060*/ 	.dword	_ZN39_INTERNAL_5d5afe1b_4_k_cu_d8e0ade7_38874cute1_E
	.align		8
        /*0068*/ 	.dword	$str$22
	.align		8
        /*0070*/ 	.dword	$str$23


//--------------------- .text._ZN7cutlass13device_kernelINS_4gemm6kernel13GemmUniversalIN4cute5tupleIJiiiiEEENS1_10collective13CollectiveMmaINS1_34MainloopSm90TmaGmmaWarpSpecializedILi9ENS5_IJNS4_1CILi1EEESB_SB_EEENS1_35KernelTmaWarpSpecializedCooperativeEEENS5_IJNSA_ILi256EEENSA_ILi128EEENSA_ILi64EEEEEEaNS5_IJlSB_lEEEaSJ_NS4_8TiledMMAINS4_8MMA_AtomIJNS4_4SM904GMMA27MMA_64x128x32_S32S8S8_SS_TNEEEENS4_6LayoutINS5_IJNSA_ILi2EEESB_SB_EEENS5_IJSB_NSA_ILi0EEEST_EEEEENS5_IJNS4_10UnderscoreESW_SW_EEEEENS4_13SM90_TMA_LOADENS4_14ComposedLayoutINS4_7SwizzleILi2ELi4ELi3EEENS4_18smem_ptr_flag_bitsILi8EEENSQ_INS5_IJNSA_ILi8EEESH_EEENS5_IJSH_SB_EEEEEEEvNS4_8identityESZ_S19_vS1A_EENS_8epilogue10collective6detail29Sm90TmaWarpSpecializedAdapterINS1D_15DefaultEpilogueIaSJ_SJ_NS1C_6thread17LinearCombinationIaLi1EiiLNS1H_9ScaleType4KindE0ELNS_15FloatRoundStyleE2EaEENS1_15EpilogueDefaultEEEEEvvEEEEvNT_6ParamsE --------------------------
	.section	.text._ZN7cutlass13device_kernelINS_4gemm6kernel13GemmUniversalIN4cute5tupleIJiiiiEEENS1_10collective13CollectiveMmaINS1_34MainloopSm90TmaGmmaWarpSpecializedILi9ENS5_IJNS4_1CILi1EEESB_SB_EEENS1_35KernelTmaWarpSpecializedCooperativeEEENS5_IJNSA_ILi256EEENSA_ILi128EEENSA_ILi64EEEEEEaNS5_IJlSB_lEEEaSJ_NS4_8TiledMMAINS4_8MMA_AtomIJNS4_4SM904GMMA27MMA_64x128x32_S32S8S8_SS_TNEEEENS4_6LayoutINS5_IJNSA_ILi2EEESB_SB_EEENS5_IJSB_NSA_ILi0EEEST_EEEEENS5_IJNS4_10UnderscoreESW_SW_EEEEENS4_13SM90_TMA_LOADENS4_14ComposedLayoutINS4_7SwizzleILi2ELi4ELi3EEENS4_18smem_ptr_flag_bitsILi8EEENSQ_INS5_IJNSA_ILi8EEESH_EEENS5_IJSH_SB_EEEEEEEvNS4_8identityESZ_S19_vS1A_EENS_8epilogue10collective6detail29Sm90TmaWarpSpecializedAdapterINS1D_15DefaultEpilogueIaSJ_SJ_NS1C_6thread17LinearCombinationIaLi1EiiLNS1H_9ScaleType4KindE0ELNS_15FloatRoundStyleE2EaEENS1_15EpilogueDefaultEEEEEvvEEEEvNT_6ParamsE,"ax",@progbits
	.align	128
.text._ZN7cutlass13device_kernelINS_4gemm6kernel13GemmUniversalIN4cute5tupleIJiiiiEEENS1_10collective13CollectiveMmaINS1_34MainloopSm90TmaGmmaWarpSpecializedILi9ENS5_IJNS4_1CILi1EEESB_SB_EEENS1_35KernelTmaWarpSpecializedCooperativeEEENS5_IJNSA_ILi256EEENSA_ILi128EEENSA_ILi64EEEEEEaNS5_IJlSB_lEEEaSJ_NS4_8TiledMMAINS4_8MMA_AtomIJNS4_4SM904GMMA27MMA_64x128x32_S32S8S8_SS_TNEEEENS4_6LayoutINS5_IJNSA_ILi2EEESB_SB_EEENS5_IJSB_NSA_ILi0EEEST_EEEEENS5_IJNS4_10UnderscoreESW_SW_EEEEENS4_13SM90_TMA_LOADENS4_14ComposedLayoutINS4_7SwizzleILi2ELi4ELi3EEENS4_18smem_ptr_flag_bitsILi8EEENSQ_INS5_IJNSA_ILi8EEESH_EEENS5_IJSH_SB_EEEEEEEvNS4_8identityESZ_S19_vS1A_EENS_8epilogue10collective6detail29Sm90TmaWarpSpecializedAdapterINS1D_15DefaultEpilogueIaSJ_SJ_NS1C_6thread17LinearCombinationIaLi1EiiLNS1H_9ScaleType4KindE0ELNS_15FloatRoundStyleE2EaEENS1_15EpilogueDefaultEEEEEvvEEEEvNT_6ParamsE:
        .type           _ZN7cutlass13device_kernelINS_4gemm6kernel13GemmUniversalIN4cute5tupleIJiiiiEEENS1_10collective13CollectiveMmaINS1_34MainloopSm90TmaGmmaWarpSpecializedILi9ENS5_IJNS4_1CILi1EEESB_SB_EEENS1_35KernelTmaWarpSpecializedCooperativeEEENS5_IJNSA_ILi256EEENSA_ILi128EEENSA_ILi64EEEEEEaNS5_IJlSB_lEEEaSJ_NS4_8TiledMMAINS4_8MMA_AtomIJNS4_4SM904GMMA27MMA_64x128x32_S32S8S8_SS_TNEEEENS4_6LayoutINS5_IJNSA_ILi2EEESB_SB_EEENS5_IJSB_NSA_ILi0EEEST_EEEEENS5_IJNS4_10UnderscoreESW_SW_EEEEENS4_13SM90_TMA_LOADENS4_14ComposedLayoutINS4_7SwizzleILi2ELi4ELi3EEENS4_18smem_ptr_flag_bitsILi8EEENSQ_INS5_IJNSA_ILi8EEESH_EEENS5_IJSH_SB_EEEEEEEvNS4_8identityESZ_S19_vS1A_EENS_8epilogue10collective6detail29Sm90TmaWarpSpecializedAdapterINS1D_15DefaultEpilogueIaSJ_SJ_NS1C_6thread17LinearCombinationIaLi1EiiLNS1H_9ScaleType4KindE0ELNS_15FloatRoundStyleE2EaEENS1_15EpilogueDefaultEEEEEvvEEEEvNT_6ParamsE,@function
        .size           _ZN7cutlass13device_kernelINS_4gemm6kernel13GemmUniversalIN4cute5tupleIJiiiiEEENS1_10collective13CollectiveMmaINS1_34MainloopSm90TmaGmmaWarpSpecializedILi9ENS5_IJNS4_1CILi1EEESB_SB_EEENS1_35KernelTmaWarpSpecializedCooperativeEEENS5_IJNSA_ILi256EEENSA_ILi128EEENSA_ILi64EEEEEEaNS5_IJlSB_lEEEaSJ_NS4_8TiledMMAINS4_8MMA_AtomIJNS4_4SM904GMMA27MMA_64x128x32_S32S8S8_SS_TNEEEENS4_6LayoutINS5_IJNSA_ILi2EEESB_SB_EEENS5_IJSB_NSA_ILi0EEEST_EEEEENS5_IJNS4_10UnderscoreESW_SW_EEEEENS4_13SM90_TMA_LOADENS4_14ComposedLayoutINS4_7SwizzleILi2ELi4ELi3EEENS4_18smem_ptr_flag_bitsILi8EEENSQ_INS5_IJNSA_ILi8EEESH_EEENS5_IJSH_SB_EEEEEEEvNS4_8identityESZ_S19_vS1A_EENS_8epilogue10collective6detail29Sm90TmaWarpSpecializedAdapterINS1D_15DefaultEpilogueIaSJ_SJ_NS1C_6thread17LinearCombinationIaLi1EiiLNS1H_9ScaleType4KindE0ELNS_15FloatRoundStyleE2EaEENS1_15EpilogueDefaultEEEEEvvEEEEvNT_6ParamsE,(.L_x_337 - _ZN7cutlass13device_kernelINS_4gemm6kernel13GemmUniversalIN4cute5tupleIJiiiiEEENS1_10collective13CollectiveMmaINS1_34MainloopSm90TmaGmmaWarpSpecializedILi9ENS5_IJNS4_1CILi1EEESB_SB_EEENS1_35KernelTmaWarpSpecializedCooperativeEEENS5_IJNSA_ILi256EEENSA_ILi128EEENSA_ILi64EEEEEEaNS5_IJlSB_lEEEaSJ_NS4_8TiledMMAINS4_8MMA_AtomIJNS4_4SM904GMMA27MMA_64x128x32_S32S8S8_SS_TNEEEENS4_6LayoutINS5_IJNSA_ILi2EEESB_SB_EEENS5_IJSB_NSA_ILi0EEEST_EEEEENS5_IJNS4_10UnderscoreESW_SW_EEEEENS4_13SM90_TMA_LOADENS4_14ComposedLayoutINS4_7SwizzleILi2ELi4ELi3EEENS4_18smem_ptr_flag_bitsILi8EEENSQ_INS5_IJNSA_ILi8EEESH_EEENS5_IJSH_SB_EEEEEEEvNS4_8identityESZ_S19_vS1A_EENS_8epilogue10collective6detail29Sm90TmaWarpSpecializedAdapterINS1D_15DefaultEpilogueIaSJ_SJ_NS1C_6thread17LinearCombinationIaLi1EiiLNS1H_9ScaleType4KindE0ELNS_15FloatRoundStyleE2EaEENS1_15EpilogueDefaultEEEEEvvEEEEvNT_6ParamsE)
        .other          _ZN7cutlass13device_kernelINS_4gemm6kernel13GemmUniversalIN4cute5tupleIJiiiiEEENS1_10collective13CollectiveMmaINS1_34MainloopSm90TmaGmmaWarpSpecializedILi9ENS5_IJNS4_1CILi1EEESB_SB_EEENS1_35KernelTmaWarpSpecializedCooperativeEEENS5_IJNSA_ILi256EEENSA_ILi128EEENSA_ILi64EEEEEEaNS5_IJlSB_lEEEaSJ_NS4_8TiledMMAINS4_8MMA_AtomIJNS4_4SM904GMMA27MMA_64x128x32_S32S8S8_SS_TNEEEENS4_6LayoutINS5_IJNSA_ILi2EEESB_SB_EEENS5_IJSB_NSA_ILi0EEEST_EEEEENS5_IJNS4_10UnderscoreESW_SW_EEEEENS4_13SM90_TMA_LOADENS4_14ComposedLayoutINS4_7SwizzleILi2ELi4ELi3EEENS4_18smem_ptr_flag_bitsILi8EEENSQ_INS5_IJNSA_ILi8EEESH_EEENS5_IJSH_SB_EEEEEEEvNS4_8identityESZ_S19_vS1A_EENS_8epilogue10collective6detail29Sm90TmaWarpSpecializedAdapterINS1D_15DefaultEpilogueIaSJ_SJ_NS1C_6thread17LinearCombinationIaLi1EiiLNS1H_9ScaleType4KindE0ELNS_15FloatRoundStyleE2EaEENS1_15EpilogueDefaultEEEEEvvEEEEvNT_6ParamsE,@"STO_CUDA_ENTRY STV_DEFAULT"
_ZN7cutlass13device_kernelINS_4gemm6kernel13GemmUniversalIN4cute5tupleIJiiiiEEENS1_10collective13CollectiveMmaINS1_34MainloopSm90TmaGmmaWarpSpecializedILi9ENS5_IJNS4_1CILi1EEESB_SB_EEENS1_35KernelTmaWarpSpecializedCooperativeEEENS5_IJNSA_ILi256EEENSA_ILi128EEENSA_ILi64EEEEEEaNS5_IJlSB_lEEEaSJ_NS4_8TiledMMAINS4_8MMA_AtomIJNS4_4SM904GMMA27MMA_64x128x32_S32S8S8_SS_TNEEEENS4_6LayoutINS5_IJNSA_ILi2EEESB_SB_EEENS5_IJSB_NSA_ILi0EEEST_EEEEENS5_IJNS4_10UnderscoreESW_SW_EEEEENS4_13SM90_TMA_LOADENS4_14ComposedLayoutINS4_7SwizzleILi2ELi4ELi3EEENS4_18smem_ptr_flag_bitsILi8EEENSQ_INS5_IJNSA_ILi8EEESH_EEENS5_IJSH_SB_EEEEEEEvNS4_8identityESZ_S19_vS1A_EENS_8epilogue10collective6detail29Sm90TmaWarpSpecializedAdapterINS1D_15DefaultEpilogueIaSJ_SJ_NS1C_6thread17LinearCombinationIaLi1EiiLNS1H_9ScaleType4KindE0ELNS_15FloatRoundStyleE2EaEENS1_15EpilogueDefaultEEEEEvvEEEEvNT_6ParamsE:
[----:B------:R-:W0:Y:S01]  /*0000*/  LDC R1, c[0x0][0x28] ;  /* 0x00000a00ff017b82 */ /* 0x000e220000000800 */
[----:B------:R-:W1:Y:S01]  /*0010*/  S2R R18, SR_TID.X ;  /* 0x0000000000127919 */ /* 0x000e620000002100 */
[----:B------:R-:W-:Y:S01]  /*0020*/  ELECT P0, URZ, PT ;  /* 0x00000000003f782f */ /* 0x000fe20003800000 */
[----:B------:R-:W-:Y:S01]  /*0030*/  BSSY B0, `(.L_x_0) ;  /* 0x000000f000007945 */ /* 0x000fe20003800000 */
[--C-:B-1----:R-:W-:Y:S02]  /*0040*/  SHF.R.U32.HI R0, RZ, 0x5, R18.reuse ;  /* 0x00000005ff007819 */ /* 0x102fe40000011612 */
[----:B------:R-:W-:-:S03]  /*0050*/  SHF.R.U32.HI R2, RZ, 0x7, R18 ;  /* 0x00000007ff027819 */ /* 0x000fc60000011612 */
[----:B------:R-:W1:Y:S04]  /*0060*/  SHFL.IDX PT, R5, R0, RZ, 0x1f ;  /* 0x00001fff00057589 */ /* 0x000e6800000e0000 */
[----:B------:R2:W3:Y:S01]  /*0070*/  SHFL.IDX PT, R8, R2, RZ, 0x1f ;  /* 0x00001fff02087589 */ /* 0x0004e200000e0000 */
[----:B-1----:R-:W-:-:S13]  /*0080*/  ISETP.NE.OR P0, PT, R5, RZ, !P0 ;  /* 0x000000ff0500720c */ /* 0x002fda0004705670 */
[----:B0-23--:R-:W-:Y:S05]  /*0090*/  @P0 BRA `(.L_x_1) ;  /* 0x0000000000200947 */ /* 0x00dfea0003800000 */
[----:B------:R-:W-:Y:S02]  /*00a0*/  ULDC.64 UR4, c[0x0][0x198] ;  /* 0x0000660000047ab9 */ /* 0x000fe40000000a00 */
[----:B------:R-:W-:Y:S02]  /*00b0*/  UIADD3 UR6, UP0, UR4, 0xf0, URZ ;  /* 0x000000f004067890 */ /* 0x000fe4000ff1e03f */
[----:B------:R-:W-:Y:S02]  /*00c0*/  UIADD3 UR4, UP1, UR4, 0x1f0, URZ ;  /* 0x000001f004047890 */ /* 0x000fe4000ff3e03f */
[----:B------:R-:W-:Y:S02]  /*00d0*/  UIADD3.X UR7, URZ, UR5, URZ, UP0, !UPT ;  /* 0x000000053f077290 */ /* 0x000fe400087fe43f */
[----:B------:R-:W-:-:S07]  /*00e0*/  UIADD3.X UR5, URZ, UR5, URZ, UP1, !UPT ;  /* 0x000000053f057290 */ /* 0x000fce0008ffe43f */
[----:B------:R0:W-:Y:S02]  /*00f0*/  UTMACCTL.PF [UR6] ;  /* 0x00000000060079b9 */ /* 0x0001e40008040000 */
[----:B------:R0:W-:Y:S02]  /*0100*/  UTMACCTL.PF [UR4] ;  /* 0x00000000040079b9 */ /* 0x0001e40008040000 */
[----:B0-----:R-:W-:Y:S01]  /*0110*/  NOP ;  /* 0x0000000000007918 */ /* 0x001fe20000000000 */
.L_x_1:
[----:B------:R-:W-:Y:S05]  /*0120*/  BSYNC B0 ;  /* 0x0000000000007941 */ /* 0x000fea0003800000 */
.L_x_0:
[----:B------:R-:W0:Y:S02]  /*0130*/  SHFL.IDX PT, R2, R0, RZ, 0x1f ;  /* 0x00001fff00027589 */ /* 0x000e2400000e0000 */
[----:B0-----:R-:W-:-:S13]  /*0140*/  ISETP.NE.AND P0, PT, R2, RZ, PT ;  /* 0x000000ff0200720c */ /* 0x001fda0003f05270 */
[----:B------:R-:W-:Y:S05]  /*0150*/  @P0 BRA `(.L_x_2) ;  /* 0x00000000008c0947 */ /* 0x000fea0003800000 */
[----:B------:R-:W-:Y:S01]  /*0160*/  ELECT P0, URZ, PT ;  /* 0x00000000003f782f */ /* 0x000fe20003800000 */
[----:B------:R-:W-:-:S12]  /*0170*/  BSSY B0, `(.L_x_2) ;  /* 0x0000021000007945 */ /* 0x000fd80003800000 */
[----:B------:R-:W-:Y:S05]  /*0180*/  @!P0 BRA `(.L_x_3) ;  /* 0x00000000007c8947 */ /* 0x000fea0003800000 */
[----:B------:R-:W0:Y:S01]  /*0190*/  S2UR UR8, SR_CgaCtaId ;  /* 0x00000000000879c3 */ /* 0x000e220000008800 */
[----:B------:R-:W-:Y:S01]  /*01a0*/  UMOV UR4, 0x400 ;  /* 0x0000040000047882 */ /* 0x000fe20000000000 */
[----:B------:R-:W-:Y:S01]  /*01b0*/  UMOV UR5, 0x1 ;  /* 0x0000000100057882 */ /* 0x000fe20000000000 */
[----:B------:R-:W-:Y:S02]  /*01c0*/  UMOV UR6, 0x100 ;  /* 0x0000010000067882 */ /* 0x000fe40000000000 */
[----:B------:R-:W-:-:S04]  /*01d0*/  UIADD3 UR6, -UR6, 0x100000, URZ ;  /* 0x0010000006067890 */ /* 0x000fc8000fffe13f */
[----:B------:R-:W-:Y:S02]  /*01e0*/  USHF.L.U32 UR7, UR6, 0xb, URZ ;  /* 0x0000000b06077899 */ /* 0x000fe4000800063f */
[----:B------:R-:W-:Y:S02]  /*01f0*/  USHF.L.U32 UR6, UR6, 0x1, URZ ;  /* 0x0000000106067899 */ /* 0x000fe4000800063f */
[----:B0-----:R-:W-:Y:S02]  /*0200*/  ULEA UR8, UR8, UR4, 0x18 ;  /* 0x0000000408087291 */ /* 0x001fe4000f8ec03f */
[----:B------:R-:W-:-:S04]  /*0210*/  UIADD3 UR4, -UR5, 0x100000, URZ ;  /* 0x0010000005047890 */ /* 0x000fc8000fffe13f */
[----:B------:R-:W-:Y:S02]  /*0220*/  USHF.L.U32 UR5, UR4, 0xb, URZ ;  /* 0x0000000b04057899 */ /* 0x000fe4000800063f */
[----:B------:R-:W-:Y:S01]  /*0230*/  USHF.L.U32 UR4, UR4, 0x1, URZ ;  /* 0x0000000104047899 */ /* 0x000fe2000800063f */
[----:B------:R-:W0:Y:S11]  /*0240*/  FENCE.VIEW.ASYNC.S ;  /* 0x00000000000073c6 */ /* 0x000e360000000000 */
[----:B0-----:R0:W1:Y:S01]  /*0250*/  SYNCS.EXCH.64 URZ, [UR8], UR4 ;  /* 0x00000004083f75b2 */ /* 0x0010620008000100 */
[----:B------:R0:W2:Y:S01]  /*0260*/  SYNCS.EXCH.64 URZ, [UR8+0x48], UR6 ;  /* 0x00004806083f75b2 */ /* 0x0000a20008000100 */
[----:B------:R0:W3:Y:S01]  /*0270*/  SYNCS.EXCH.64 URZ, [UR8+0x8], UR4 ;  /* 0x00000804083f75b2 */ /* 0x0000e20008000100 */
[----:B------:R0:W4:Y:S01]  /*0280*/  SYNCS.EXCH.64 URZ, [UR8+0x50], UR6 ;  /* 0x00005006083f75b2 */ /* 0x0001220008000100 */
[----:B------:R0:W0:Y:S01]  /*0290*/  SYNCS.EXCH.64 URZ, [UR8+0x10], UR4 ;  /* 0x00001004083f75b2 */ /* 0x0000220008000100 */
        /* <DEDUP_REMOVED lines=13> */
[----:B------:R-:W-:Y:S01]  /*0370*/  NOP ;  /* 0x0000000000007918 */ /* 0x000fe20000000000 */
.L_x_3:
[----:B0-----:R-:W-:Y:S05]  /*0380*/  BSYNC B0 ;  /* 0x0000000000007941 */ /* 0x001fea0003800000 */
.L_x_2:
[----:B------:R-:W0:Y:S01]  /*0390*/  SHFL.IDX PT, R0, R0, RZ, 0x1f ;  /* 0x00001fff00007589 */ /* 0x000e2200000e0000 */
[----:B------:R-:W-:Y:S01]  /*03a0*/  ELECT P0, URZ, PT ;  /* 0x00000000003f782f */ /* 0x000fe20003800000 */
[----:B------:R-:W5:Y:S01]  /*03b0*/  LDC R2, c[0x0][0x65c] ;  /* 0x00019700ff027b82 */ /* 0x000f620000000800 */
[----:B------:R-:W-:Y:S01]  /*03c0*/  SHF.R.S32.HI R6, RZ, 0x1f, R5 ;  /* 0x0000001fff067819 */ /* 0x000fe20000011405 */
[----:B------:R-:W1:Y:S01]  /*03d0*/  S2R R3, SR_CTAID.Y ;  /* 0x0000000000037919 */ /* 0x000e620000002600 */
[----:B------:R-:W-:Y:S01]  /*03e0*/  UMOV UR4, 0x20 ;  /* 0x0000002000047882 */ /* 0x000fe20000000000 */
[----:B------:R-:W-:Y:S01]  /*03f0*/  ISETP.NE.AND P2, PT, R8, RZ, PT ;  /* 0x000000ff0800720c */ /* 0x000fe20003f45270 */
[----:B------:R-:W-:Y:S01]  /*0400*/  NOP ;  /* 0x0000000000007918 */ /* 0x000fe20000000000 */
[----:B------:R-:W2:Y:S01]  /*0410*/  S2R R4, SR_CTAID.X ;  /* 0x0000000000047919 */ /* 0x000ea20000002500 */
[----:B------:R-:W-:Y:S01]  /*0420*/  LEA.HI R6, R6, R5, RZ, 0x2 ;  /* 0x0000000506067211 */ /* 0x000fe200078f10ff */
[----:B------:R-:W-:Y:S01]  /*0430*/  NOP ;  /* 0x0000000000007918 */ /* 0x000fe20000000000 */
[----:B0-----:R-:W-:-:S02]  /*0440*/  ISETP.NE.OR P0, PT, R0, RZ, !P0 ;  /* 0x000000ff0000720c */ /* 0x001fc40004705670 */
[----:B-----5:R-:W-:-:S04]  /*0450*/  ISETP.NE.AND P3, PT, R2, 0x1, PT ;  /* 0x000000010200780c */ /* 0x020fc80003f65270 */
[----:B------:R-:W-:Y:S02]  /*0460*/  P2R R0, PR, RZ, 0x8 ;  /* 0x00000008ff007803 */ /* 0x000fe40000000000 */
[----:B------:R-:W-:-:S05]  /*0470*/  LOP3.LUT R0, R6, 0xfffffffc, RZ, 0xc0, !PT ;  /* 0xfffffffc06007812 */ /* 0x000fca00078ec0ff */
[----:B------:R-:W-:Y:S01]  /*0480*/  VOTEU.ALL UP0, P0 ;  /* 0x00000000003f7886 */ /* 0x000fe20000000000 */
[----:B------:R-:W-:Y:S01]  /*0490*/  IMAD.IADD R0, R5, 0x1, -R0 ;  /* 0x0000000105007824 */ /* 0x000fe200078e0a00 */
[----:B------:R-:W2:Y:S01]  /*04a0*/  @P3 LDC R17, c[0x0][0x10] ;  /* 0x00000400ff113b82 */ /* 0x000ea20000000800 */
[----:B------:R-:W-:Y:S01]  /*04b0*/  VOTEU.ALL UP1, P0 ;  /* 0x00000000003f7886 */ /* 0x000fe20000020000 */
[----:B-1----:R-:W-:Y:S01]  /*04c0*/  @P3 IMAD.MOV.U32 R6, RZ, RZ, R3 ;  /* 0x000000ffff063224 */ /* 0x002fe200078e0003 */
[----:B------:R-:W-:Y:S01]  /*04d0*/  @!UP0 UMOV UR6, 0x400 ;  /* 0x0000040000068882 */ /* 0x000fe20000000000 */
[----:B------:R-:W-:-:S04]  /*04e0*/  @!UP0 UIADD3 UR4, -UR4, 0x100000, URZ ;  /* 0x0010000004048890 */ /* 0x000fc8000fffe13f */
[----:B------:R-:W-:Y:S02]  /*04f0*/  @!UP0 USHF.L.U32 UR5, UR4, 0xb, URZ ;  /* 0x0000000b04058899 */ /* 0x000fe4000800063f */
[----:B------:R-:W-:Y:S01]  /*0500*/  @!UP0 USHF.L.U32 UR4, UR4, 0x1, URZ ;  /* 0x0000000104048899 */ /* 0x000fe2000800063f */
[----:B------:R-:W-:Y:S02]  /*0510*/  @P3 IMAD.MOV.U32 R7, RZ, RZ, RZ ;  /* 0x000000ffff073224 */ /* 0x000fe400078e00ff */
[----:B------:R-:W-:Y:S01]  /*0520*/  IMAD.MOV.U32 R5, RZ, RZ, RZ ;  /* 0x000000ffff057224 */ /* 0x000fe200078e00ff */
[----:B------:R-:W0:Y:S01]  /*0530*/  @!UP0 S2UR UR7, SR_CgaCtaId ;  /* 0x00000000000789c3 */ /* 0x000e220000008800 */
[----:B------:R-:W-:-:S07]  /*0540*/  @P3 IMAD.MOV.U32 R11, RZ, RZ, RZ ;  /* 0x000000ffff0b3224 */ /* 0x000fce00078e00ff */
[----:B------:R-:W1:Y:S01]  /*0550*/  @!P3 LDC R9, c[0x0][0xc] ;  /* 0x00000300ff09bb82 */ /* 0x000e620000000800 */
[----:B--2---:R-:W-:-:S04]  /*0560*/  @P3 IMAD.WIDE.U32 R16, R4, R17, R6 ;  /* 0x0000001104103225 */ /* 0x004fc800078e0006 */
[----:B------:R-:W-:Y:S01]  /*0570*/  @P3 IMAD.IADD R17, R17, 0x1, R11 ;  /* 0x0000000111113824 */ /* 0x000fe200078e020b */
[----:B0-----:R-:W-:Y:S01]  /*0580*/  @!UP0 ULEA UR6, UR7, UR6, 0x18 ;  /* 0x0000000607068291 */ /* 0x001fe2000f8ec03f */
[----:B------:R-:W-:Y:S01]  /*0590*/  VOTEU.ALL UP0, P0 ;  /* 0x00000000003f7886 */ /* 0x000fe20000000000 */
[----:B------:R-:W-:-:S04]  /*05a0*/  ISETP.NE.AND P0, PT, R0, 0x3, PT ;  /* 0x000000030000780c */ /* 0x000fc80003f05270 */
[----:B------:R-:W-:Y:S01]  /*05b0*/  ISETP.EQ.OR P0, PT, R0, RZ, !P0 ;  /* 0x000000ff0000720c */ /* 0x000fe20004702670 */
[----:B-1----:R-:W-:-:S03]  /*05c0*/  @!P3 IMAD.WIDE.U32 R6, R9, R3, R4 ;  /* 0x000000030906b225 */ /* 0x002fc600078e0004 */
[C---:B------:R-:W-:Y:S01]  /*05d0*/  ISETP.EQ.AND P0, PT, R8.reuse, RZ, P0 ;  /* 0x000000ff0800720c */ /* 0x040fe20000702270 */
[----:B------:R-:W-:Y:S01]  /*05e0*/  VIADD R8, R8, 0xffffffff ;  /* 0xffffffff08087836 */ /* 0x000fe20000000000 */
[----:B------:R-:W0:Y:S02]  /*05f0*/  FENCE.VIEW.ASYNC.S ;  /* 0x00000000000073c6 */ /* 0x000e240000000000 */
[----:B0-----:R0:W3:Y:S01]  /*0600*/  @!UP0 SYNCS.EXCH.64 URZ, [UR6+0xa0], UR4 ;  /* 0x0000a004063f85b2 */ /* 0x0010e20008000100 */
[----:B------:R-:W-:Y:S01]  /*0610*/  @!P3 IMAD.MOV.U32 R16, RZ, RZ, R6 ;  /* 0x000000ffff10b224 */ /* 0x000fe200078e0006 */
[----:B------:R-:W-:Y:S01]  /*0620*/  SEL R19, RZ, 0x1, !P0 ;  /* 0x00000001ff137807 */ /* 0x000fe20004000000 */
[----:B------:R-:W-:Y:S01]  /*0630*/  @!P3 IMAD.MOV.U32 R17, RZ, RZ, R7 ;  /* 0x000000ffff11b224 */ /* 0x000fe200078e0007 */
[----:B------:R-:W-:-:S04]  /*0640*/  ISETP.GE.U32.AND P1, PT, R8, 0x2, PT ;  /* 0x000000020800780c */ /* 0x000fc80003f26070 */
[----:B------:R-:W-:Y:S01]  /*0650*/  SEL R19, R19, 0x2, P1 ;  /* 0x0000000213137807 */ /* 0x000fe20000800000 */
[----:B------:R0:W3:Y:S01]  /*0660*/  @!UP1 SYNCS.EXCH.64 URZ, [UR6+0xa8], UR4 ;  /* 0x0000a804063f95b2 */ /* 0x0000e20008000100 */
[----:B------:R-:W-:Y:S01]  /*0670*/  NOP ;  /* 0x0000000000007918 */ /* 0x000fe20000000000 */
[----:B---34-:R-:W-:Y:S06]  /*0680*/  BAR.SYNC.DEFER_BLOCKING 0x0 ;  /* 0x0000000000007b1d */ /* 0x018fec0000010000 */
[----:B------:R-:W-:Y:S05]  /*0690*/  @!P2 BRA `(.L_x_4) ;  /* 0x000000800064a947 */ /* 0x000fea0003800000 */
[----:B------:R-:W-:-:S13]  /*06a0*/  ISETP.GT.U32.AND P0, PT, R8, 0x1, PT ;  /* 0x000000010800780c */ /* 0x000fda0003f04070 */
[----:B0-----:R-:W-:Y:S05]  /*06b0*/  @P0 EXIT ;  /* 0x000000000000094d */ /* 0x001fea0003800000 */
[----:B------:R-:W-:Y:S01]  /*06c0*/  ULDC.64 UR4, c[0x0][0x650] ;  /* 0x0001940000047ab9 */ /* 0x000fe20000000a00 */
[----:B------:R-:W-:Y:S01]  /*06d0*/  PRMT R0, RZ, 0x7610, R0 ;  /* 0x00007610ff007816 */ /* 0x000fe20000000000 */
[----:B------:R-:W-:Y:S01]  /*06e0*/  IMAD.MOV.U32 R152, RZ, RZ, -0x1 ;  /* 0xffffffffff987424 */ /* 0x000fe200078e00ff */
[----:B------:R-:W-:Y:S01]  /*06f0*/  ISETP.GE.U32.AND P0, PT, R16, UR4, PT ;  /* 0x0000000410007c0c */ /* 0x000fe2000bf06070 */
[----:B------:R-:W-:Y:S02]  /*0700*/  IMAD.MOV.U32 R23, RZ, RZ, -0x1 ;  /* 0xffffffffff177424 */ /* 0x000fe400078e00ff */
[----:B------:R-:W-:Y:S01]  /*0710*/  IMAD.MOV.U32 R22, RZ, RZ, -0x1 ;  /* 0xffffffffff167424 */ /* 0x000fe200078e00ff */
[----:B------:R-:W-:-:S13]  /*0720*/  ISETP.GE.U32.AND.EX P0, PT, R17, UR5, PT, P0 ;  /* 0x0000000511007c0c */ /* 0x000fda000bf06100 */
[----:B------:R-:W-:Y:S05]  /*0730*/  @P0 BRA `(.L_x_5) ;  /* 0x0000000400580947 */ /* 0x000fea0003800000 */
[----:B------:R-:W0:Y:S01]  /*0740*/  LDC.64 R14, c[0x0][0x628] ;  /* 0x00018a00ff0e7b82 */ /* 0x000e220000000a00 */
[----:B------:R-:W-:Y:S02]  /*0750*/  IMAD.MOV.U32 R6, RZ, RZ, R16 ;  /* 0x000000ffff067224 */ /* 0x000fe400078e0010 */
[----:B------:R-:W-:-:S05]  /*0760*/  IMAD.MOV.U32 R7, RZ, RZ, R17 ;  /* 0x000000ffff077224 */ /* 0x000fca00078e0011 */
[----:B------:R-:W1:Y:S08]  /*0770*/  LDC R0, c[0x0][0x630] ;  /* 0x00018c00ff007b82 */ /* 0x000e700000000800 */
[----:B------:R-:W2:Y:S01]  /*0780*/  LDC.64 R20, c[0x0][0x620] ;  /* 0x00018800ff147b82 */ /* 0x000ea20000000a00 */
[----:B0-----:R-:W-:-:S04]  /*0790*/  ISETP.NE.U32.AND P0, PT, R14, RZ, PT ;  /* 0x000000ff0e00720c */ /* 0x001fc80003f05070 */
[----:B------:R-:W-:-:S13]  /*07a0*/  ISETP.NE.AND.EX P0, PT, R15, RZ, PT, P0 ;  /* 0x000000ff0f00720c */ /* 0x000fda0003f05300 */
[----:B-12---:R-:W-:Y:S05]  /*07b0*/  @!P0 BRA `(.L_x_6) ;  /* 0x0000000000288947 */ /* 0x006fea0003800000 */
[----:B------:R-:W0:Y:S02]  /*07c0*/  LDC R11, c[0x0][0x634] ;  /* 0x00018d00ff0b7b82 */ /* 0x000e240000000800 */
[----:B0-----:R-:W-:-:S05]  /*07d0*/  IADD3 R11, P0, R16, R11, RZ ;  /* 0x0000000b100b7210 */ /* 0x001fca0007f1e0ff */
[----:B------:R-:W-:-:S04]  /*07e0*/  IMAD.X R13, RZ, RZ, R17, P0 ;  /* 0x000000ffff0d7224 */ /* 0x000fc800000e0611 */
[----:B------:R-:W-:-:S04]  /*07f0*/  IMAD.WIDE.U32 R6, R13, R14, RZ ;  /* 0x0000000e0d067225 */ /* 0x000fc800078e00ff */
[----:B------:R-:W-:-:S04]  /*0800*/  IMAD.WIDE.U32 R8, P0, R11, R15, R6 ;  /* 0x0000000f0b087225 */ /* 0x000fc80007800006 */
[----:B------:R-:W-:-:S04]  /*0810*/  IMAD.WIDE.U32 R6, R11, R14, RZ ;  /* 0x0000000e0b067225 */ /* 0x000fc800078e00ff */
[----:B------:R-:W-:Y:S01]  /*0820*/  IMAD.X R11, RZ, RZ, RZ, P0 ;  /* 0x000000ffff0b7224 */ /* 0x000fe200000e06ff */
[----:B------:R-:W-:Y:S01]  /*0830*/  IADD3 RZ, P0, R7, R8, RZ ;  /* 0x0000000807ff7210 */ /* 0x000fe20007f1e0ff */
[----:B------:R-:W-:-:S04]  /*0840*/  IMAD.MOV.U32 R10, RZ, RZ, R9 ;  /* 0x000000ffff0a7224 */ /* 0x000fc800078e0009 */
[----:B------:R-:W-:-:S08]  /*0850*/  IMAD.WIDE.U32.X R6, R13, R15, R10, P0 ;  /* 0x0000000f0d067225 */ /* 0x000fd000000e040a */
.L_x_6:
[-CC-:B------:R-:W-:Y:S01]  /*0860*/  SHF.R.U64 R25, R6, R0.reuse, R7.reuse ;  /* 0x0000000006197219 */ /* 0x180fe20000001207 */
[----:B------:R-:W0:Y:S01]  /*0870*/  LDC R10, c[0x0][0x618] ;  /* 0x00018600ff0a7b82 */ /* 0x000e220000000800 */
[----:B------:R-:W-:Y:S01]  /*0880*/  SHF.R.U32.HI R5, RZ, R0, R7 ;  /* 0x00000000ff057219 */ /* 0x000fe20000011607 */
[----:B------:R-:W-:Y:S01]  /*0890*/  ULDC UR4, c[0x0][0x150] ;  /* 0x0000540000047ab9 */ /* 0x000fe20000000800 */
[----:B------:R-:W-:Y:S02]  /*08a0*/  IADD3 R9, P0, RZ, -R25, RZ ;  /* 0x80000019ff097210 */ /* 0x000fe40007f1e0ff */
[----:B------:R-:W-:-:S03]  /*08b0*/  I2FP.F32.U32 R0, R4 ;  /* 0x0000000400007245 */ /* 0x000fc60000201000 */
[----:B------:R-:W1:Y:S01]  /*08c0*/  LDC.64 R26, c[0x0][0x640] ;  /* 0x00019000ff1a7b82 */ /* 0x000e620000000a00 */
[----:B------:R-:W-:Y:S02]  /*08d0*/  IMAD.X R11, RZ, RZ, ~R5, P0 ;  /* 0x000000ffff0b7224 */ /* 0x000fe400000e0e05 */
[----:B------:R-:W-:Y:S01]  /*08e0*/  FMUL R0, R0, UR4 ;  /* 0x0000000400007c20 */ /* 0x000fe20008400000 */
[----:B------:R-:W-:Y:S01]  /*08f0*/  IMAD.WIDE.U32 R6, R9, R20, R16 ;  /* 0x0000001409067225 */ /* 0x000fe200078e0010 */
[----:B------:R-:W-:-:S03]  /*0900*/  ULDC UR4, c[0x0][0x154] ;  /* 0x0000550000047ab9 */ /* 0x000fc60000000800 */
[----:B------:R-:W-:Y:S01]  /*0910*/  IMAD R8, R11, R20, RZ ;  /* 0x000000140b087224 */ /* 0x000fe200078e02ff */
[----:B------:R-:W2:Y:S01]  /*0920*/  LDC R5, c[0x0][0x144] ;  /* 0x00005100ff057b82 */ /* 0x000ea20000000800 */
[----:B------:R-:W3:Y:S02]  /*0930*/  F2I.U32.TRUNC.NTZ R0, R0 ;  /* 0x0000000000007305 */ /* 0x000ee4000020f000 */
[----:B------:R-:W-:-:S04]  /*0940*/  IMAD R9, R9, R21, R8 ;  /* 0x0000001509097224 */ /* 0x000fc800078e0208 */
[----:B------:R-:W-:Y:S01]  /*0950*/  IMAD.IADD R7, R7, 0x1, R9 ;  /* 0x0000000107077824 */ /* 0x000fe200078e0209 */
[----:B------:R-:W4:Y:S01]  /*0960*/  LDC R12, c[0x0][0x608] ;  /* 0x00018200ff0c7b82 */ /* 0x000f220000000800 */
[----:B------:R-:W-:-:S03]  /*0970*/  IMAD.MOV.U32 R9, RZ, RZ, -0x1 ;  /* 0xffffffffff097424 */ /* 0x000fc600078e00ff */
[-CC-:B0-----:R-:W-:Y:S02]  /*0980*/  SHF.R.U64 R20, R6, R10.reuse, R7.reuse ;  /* 0x0000000a06147219 */ /* 0x181fe40000001207 */
[----:B------:R-:W-:Y:S02]  /*0990*/  I2FP.F32.U32 R6, R3 ;  /* 0x0000000300067245 */ /* 0x000fe40000201000 */
[----:B------:R-:W0:Y:S01]  /*09a0*/  LDC R24, c[0x0][0x658] ;  /* 0x00019600ff187b82 */ /* 0x000e220000000800 */
[----:B-1----:R-:W-:Y:S01]  /*09b0*/  ISETP.NE.U32.AND P0, PT, R26, RZ, PT ;  /* 0x000000ff1a00720c */ /* 0x002fe20003f05070 */
[----:B---3--:R-:W-:Y:S01]  /*09c0*/  IMAD.MOV R8, RZ, RZ, -R0 ;  /* 0x000000ffff087224 */ /* 0x008fe200078e0a00 */
[----:B------:R-:W-:Y:S01]  /*09d0*/  SHF.R.U32.HI R7, RZ, R10, R7 ;  /* 0x0000000aff077219 */ /* 0x000fe20000011607 */
[----:B------:R-:W-:Y:S01]  /*09e0*/  FMUL R6, R6, UR4 ;  /* 0x0000000406067c20 */ /* 0x000fe20008400000 */
[----:B------:R-:W-:-:S03]  /*09f0*/  ISETP.NE.AND.EX P0, PT, R27, RZ, PT, P0 ;  /* 0x000000ff1b00720c */ /* 0x000fc60003f05300 */
[----:B------:R-:W1:Y:S01]  /*0a00*/  LDC R14, c[0x0][0x148] ;  /* 0x00005200ff0e7b82 */ /* 0x000e620000000800 */
[----:B--2---:R-:W-:-:S07]  /*0a10*/  IMAD R0, R5, R8, R4 ;  /* 0x0000000805007224 */ /* 0x004fce00078e0204 */
[----:B------:R-:W2:Y:S01]  /*0a20*/  LDC R22, c[0x0][0x600] ;  /* 0x00018000ff167b82 */ /* 0x000ea20000000800 */
[-CC-:B----4-:R-:W-:Y:S02]  /*0a30*/  SHF.R.U64 R28, R20, R12.reuse, R7.reuse ;  /* 0x0000000c141c7219 */ /* 0x190fe40000001207 */
[----:B------:R-:W-:Y:S01]  /*0a40*/  SHF.R.U32.HI R5, RZ, R12, R7 ;  /* 0x0000000cff057219 */ /* 0x000fe20000011607 */
[----:B------:R-:W-:Y:S01]  /*0a50*/  IMAD.MOV.U32 R7, RZ, RZ, 0x1 ;  /* 0x00000001ff077424 */ /* 0x000fe200078e00ff */
[----:B------:R3:W4:Y:S03]  /*0a60*/  F2I.U32.TRUNC.NTZ R12, R6 ;  /* 0x00000006000c7305 */ /* 0x000726000020f000 */
[----:B------:R-:W1:Y:S01]  /*0a70*/  LDC R15, c[0x0][0x648] ;  /* 0x00019200ff0f7b82 */ /* 0x000e620000000800 */
[-C--:B0-----:R-:W-:Y:S02]  /*0a80*/  SHF.L.U32 R4, R9, R24.reuse, RZ ;  /* 0x0000001809047219 */ /* 0x081fe400000006ff */
[----:B------:R-:W-:-:S02]  /*0a90*/  SHF.R.U64 R30, R28, R24, R5 ;  /* 0x000000181c1e7219 */ /* 0x000fc40000001205 */
[----:B------:R-:W-:Y:S02]  /*0aa0*/  LOP3.LUT R11, RZ, R4, RZ, 0x33, !PT ;  /* 0x00000004ff0b7212 */ /* 0x000fe400078e33ff */
[-C--:B------:R-:W-:Y:S01]  /*0ab0*/  SHF.R.U32.HI R5, RZ, R24.reuse, R5 ;  /* 0x00000018ff057219 */ /* 0x080fe20000011605 */
[----:B------:R-:W0:Y:S01]  /*0ac0*/  LDC R21, c[0x0][0x638] ;  /* 0x00018e00ff157b82 */ /* 0x000e220000000800 */
[----:B------:R-:W-:Y:S01]  /*0ad0*/  SHF.L.U32 R10, R7, R24, RZ ;  /* 0x00000018070a7219 */ /* 0x000fe200000006ff */
[----:B------:R-:W-:-:S06]  /*0ae0*/  IMAD.MOV.U32 R4, RZ, RZ, R30 ;  /* 0x000000ffff047224 */ /* 0x000fcc00078e001e */
[----:B------:R-:W0:Y:S01]  /*0af0*/  LDC R152, c[0x0][0x610] ;  /* 0x00018400ff987b82 */ /* 0x000e220000000800 */
[----:B---34-:R-:W-:Y:S05]  /*0b00*/  @!P0 BRA `(.L_x_7) ;  /* 0x0000000000288947 */ /* 0x018fea0003800000 */
[----:B------:R-:W3:Y:S02]  /*0b10*/  LDC R9, c[0x0][0x64c] ;  /* 0x00019300ff097b82 */ /* 0x000ee40000000800 */
[----:B---3--:R-:W-:-:S05]  /*0b20*/  IADD3 R9, P0, R30, R9, RZ ;  /* 0x000000091e097210 */ /* 0x008fca0007f1e0ff */
        /* <DEDUP_REMOVED lines=8> */
.L_x_7:
[----:B-1----:R-:W-:Y:S01]  /*0bb0*/  SHF.R.U64 R4, R4, R15, R5 ;  /* 0x0000000f04047219 */ /* 0x002fe20000001205 */
[----:B--2---:R-:W-:Y:S01]  /*0bc0*/  VIADD R5, R22, 0xffffffff ;  /* 0xffffffff16057836 */ /* 0x004fe20000000000 */
[----:B------:R-:W-:Y:S01]  /*0bd0*/  LOP3.LUT R11, R28, R11, RZ, 0xc0, !PT ;  /* 0x0000000b1c0b7212 */ /* 0x000fe200078ec0ff */
[----:B------:R-:W-:Y:S02]  /*0be0*/  IMAD.MOV R12, RZ, RZ, -R12 ;  /* 0x000000ffff0c7224 */ /* 0x000fe400078e0a0c */
[----:B------:R-:W-:Y:S01]  /*0bf0*/  IMAD.MOV R6, RZ, RZ, -R4 ;  /* 0x000000ffff067224 */ /* 0x000fe200078e0a04 */
[----:B------:R-:W-:Y:S01]  /*0c00*/  LOP3.LUT R5, R20, R5, RZ, 0xc0, !PT ;  /* 0x0000000514057212 */ /* 0x000fe200078ec0ff */
[----:B------:R-:W-:Y:S02]  /*0c10*/  @P3 IMAD R0, R14, R12, R3 ;  /* 0x0000000c0e003224 */ /* 0x000fe400078e0203 */
[----:B------:R-:W-:Y:S02]  /*0c20*/  IMAD R11, R10, R4, R11 ;  /* 0x000000040a0b7224 */ /* 0x000fe400078e020b */
[----:B0-----:R-:W-:-:S02]  /*0c30*/  IMAD R3, R6, R21, R30 ;  /* 0x0000001506037224 */ /* 0x001fc400078e021e */
[----:B------:R-:W-:Y:S02]  /*0c40*/  IMAD R152, R11, R152, R0 ;  /* 0x000000980b987224 */ /* 0x000fe400078e0200 */
[----:B------:R-:W-:Y:S02]  /*0c50*/  IMAD R3, R3, R22, R5 ;  /* 0x0000001603037224 */ /* 0x000fe400078e0205 */
[----:B------:R-:W-:Y:S02]  /*0c60*/  IMAD.MOV.U32 R0, RZ, RZ, 0x1 ;  /* 0x00000001ff007424 */ /* 0x000fe400078e00ff */
[----:B------:R-:W-:Y:S01]  /*0c70*/  IMAD.MOV.U32 R22, RZ, RZ, R25 ;  /* 0x000000ffff167224 */ /* 0x000fe200078e0019 */
[----:B------:R-:W-:Y:S02]  /*0c80*/  SEL R23, R3, R152, !P3 ;  /* 0x0000009803177207 */ /* 0x000fe40005800000 */
[----:B------:R-:W-:-:S07]  /*0c90*/  SEL R152, R152, R3, !P3 ;  /* 0x0000000398987207 */ /* 0x000fce0005800000 */
.L_x_5:
[----:B------:R-:W-:-:S08]  /*0ca0*/  NOP ;  /* 0x0000000000007918 */ /* 0x000fd00000000000 */
[----:B------:R-:W0:Y:S02]  /*0cb0*/  USETMAXREG.TRY_ALLOC.CTAPOOL UP0, 0xe8 ;  /* 0x000000e8000079c8 */ /* 0x000e240008000600 */
[----:B0-----:R-:W-:-:S13]  /*0cc0*/  PLOP3.LUT P0, PT, PT, PT, UP0, 0x80, 0x0 ;  /* 0x000000000000781c */ /* 0x001fda0003f0f008 */
[----:B------:R-:W-:Y:S05]  /*0cd0*/  @!P0 BRA `(.L_x_5) ;  /* 0xfffffffc00f08947 */ /* 0x000fea000383ffff */
[----:B------:R-:W-:Y:S01]  /*0ce0*/  ULDC.64 UR4, c[0x0][0x598] ;  /* 0x0001660000047ab9 */ /* 0x000fe20000000a00 */
[----:B------:R-:W-:Y:S01]  /*0cf0*/  ULDC.64 UR36, c[0x0][0x208] ;  /* 0x0000820000247ab9 */ /* 0x000fe20000000a00 */
[----:B------:R-:W-:-:S04]  /*0d00*/  ISETP.NE.U32.AND P0, PT, RZ, UR4, PT ;  /* 0x00000004ff007c0c */ /* 0x000fc8000bf05070 */
[----:B------:R-:W-:-:S13]  /*0d10*/  ISETP.NE.AND.EX P0, PT, RZ, UR5, PT, P0 ;  /* 0x00000005ff007c0c */ /* 0x000fda000bf05300 */
[----:B------:R-:W-:Y:S05]  /*0d20*/  @!P0 BRA `(.L_x_8) ;  /* 0x00000000001c8947 */ /* 0x000fea0003800000 */
[----:B------:R-:W0:Y:S02]  /*0d30*/  LDC.64 R4, c[0x0][0x598] ;  /* 0x00016600ff047b82 */ /* 0x000e240000000a00 */
[----:B0-----:R-:W2:Y:S02]  /*0d40*/  LDG.E.64 R4, desc[UR36][R4.64] ;  /* 0x0000002404047981 */ /* 0x001ea4000c1e1b00 */
[----:B--2---:R-:W-:-:S04]  /*0d50*/  ISETP.NE.U32.AND P0, PT, R4, RZ, PT ;  /* 0x000000ff0400720c */ /* 0x004fc80003f05070 */
[----:B------:R-:W-:-:S13]  /*0d60*/  ISETP.NE.AND.EX P0, PT, R5, RZ, PT, P0 ;  /* 0x000000ff0500720c */ /* 0x000fda0003f05300 */
[----:B------:R-:W-:Y:S05]  /*0d70*/  @!P0 BRA `(.L_x_8) ;  /* 0x0000000000088947 */ /* 0x000fea0003800000 */
[----:B------:R0:W5:Y:S01]  /*0d80*/  LD.E R153, desc[UR36][R4.64] ;  /* 0x0000002404997980 */ /* 0x000162000c101900 */
[----:B------:R-:W-:Y:S05]  /*0d90*/  BRA `(.L_x_9) ;  /* 0x0000000000247947 */ /* 0x000fea0003800000 */
.L_x_8:
[----:B------:R-:W-:Y:S02]  /*0da0*/  ULDC.64 UR4, c[0x0][0x588] ;  /* 0x0001620000047ab9 */ /* 0x000fe40000000a00 */
[----:B------:R-:W-:-:S04]  /*0db0*/  ISETP.NE.U32.AND P0, PT, RZ, UR4, PT ;  /* 0x00000004ff007c0c */ /* 0x000fc8000bf05070 */
[----:B------:R-:W-:-:S13]  /*0dc0*/  ISETP.NE.AND.EX P0, PT, RZ, UR5, PT, P0 ;  /* 0x00000005ff007c0c */ /* 0x000fda000bf05300 */
[----:B------:R-:W-:Y:S05]  /*0dd0*/  @!P0 BRA `(.L_x_10) ;  /* 0x00000000000c8947 */ /* 0x000fea0003800000 */
[----:B------:R-:W0:Y:S02]  /*0de0*/  LDC.64 R4, c[0x0][0x588] ;  /* 0x00016200ff047b82 */ /* 0x000e240000000a00 */
[----:B0-----:R1:W5:Y:S01]  /*0df0*/  LDG.E R153, desc[UR36][R4.64] ;  /* 0x0000002404997981 */ /* 0x001362000c1e1900 */
[----:B------:R-:W-:Y:S05]  /*0e00*/  BRA `(.L_x_9) ;  /* 0x0000000000087947 */ /* 0x000fea0003800000 */
.L_x_10:
[----:B------:R-:W-:Y:S02]  /*0e10*/  ULDC UR4, c[0x0][0x580] ;  /* 0x0001600000047ab9 */ /* 0x000fe40000000800 */
[----:B------:R-:W-:-:S07]  /*0e20*/  IMAD.U32 R153, RZ, RZ, UR4 ;  /* 0x00000004ff997e24 */ /* 0x000fce000f8e00ff */
.L_x_9:
[----:B------:R-:W-:Y:S02]  /*0e30*/  ULDC.64 UR4, c[0x0][0x5a0] ;  /* 0x0001680000047ab9 */ /* 0x000fe40000000a00 */
[----:B------:R-:W-:-:S04]  /*0e40*/  ISETP.NE.U32.AND P0, PT, RZ, UR4, PT ;  /* 0x00000004ff007c0c */ /* 0x000fc8000bf05070 */
[----:B------:R-:W-:-:S13]  /*0e50*/  ISETP.NE.AND.EX P0, PT, RZ, UR5, PT, P0 ;  /* 0x00000005ff007c0c */ /* 0x000fda000bf05300 */
[----:B------:R-:W-:Y:S05]  /*0e60*/  @!P0 BRA `(.L_x_11) ;  /* 0x00000000001c8947 */ /* 0x000fea0003800000 */
[----:B01----:R-:W0:Y:S02]  /*0e70*/  LDC.64 R4, c[0x0][0x5a0] ;  /* 0x00016800ff047b82 */ /* 0x003e240000000a00 */
[----:B0-----:R-:W2:Y:S02]  /*0e80*/  LDG.E.64 R4, desc[UR36][R4.64] ;  /* 0x0000002404047981 */ /* 0x001ea4000c1e1b00 */
[----:B--2---:R-:W-:-:S04]  /*0e90*/  ISETP.NE.U32.AND P0, PT, R4, RZ, PT ;  /* 0x000000ff0400720c */ /* 0x004fc80003f05070 */
[----:B------:R-:W-:-:S13]  /*0ea0*/  ISETP.NE.AND.EX P0, PT, R5, RZ, PT, P0 ;  /* 0x000000ff0500720c */ /* 0x000fda0003f05300 */
[----:B------:R-:W-:Y:S05]  /*0eb0*/  @!P0 BRA `(.L_x_11) ;  /* 0x0000000000088947 */ /* 0x000fea0003800000 */
[----:B------:R0:W5:Y:S01]  /*0ec0*/  LD.E R154, desc[UR36][R4.64] ;  /* 0x00000024049a7980 */ /* 0x000162000c101900 */
[----:B------:R-:W-:Y:S05]  /*0ed0*/  BRA `(.L_x_12) ;  /* 0x0000000000247947 */ /* 0x000fea0003800000 */
.L_x_11:
[----:B------:R-:W-:Y:S02]  /*0ee0*/  ULDC.64 UR4, c[0x0][0x590] ;  /* 0x0001640000047ab9 */ /* 0x000fe40000000a00 */
[----:B------:R-:W-:-:S04]  /*0ef0*/  ISETP.NE.U32.AND P0, PT, RZ, UR4, PT ;  /* 0x00000004ff007c0c */ /* 0x000fc8000bf05070 */
[----:B------:R-:W-:-:S13]  /*0f00*/  ISETP.NE.AND.EX P0, PT, RZ, UR5, PT, P0 ;  /* 0x00000005ff007c0c */ /* 0x000fda000bf05300 */
[----:B------:R-:W-:Y:S05]  /*0f10*/  @!P0 BRA `(.L_x_13) ;  /* 0x00000000000c8947 */ /* 0x000fea0003800000 */
[----:B------:R-:W2:Y:S02]  /*0f20*/  LDC.64 R154, c[0x0][0x590] ;  /* 0x00016400ff9a7b82 */ /* 0x000ea40000000a00 */
[----:B--2---:R2:W5:Y:S01]  /*0f30*/  LDG.E R154, desc[UR36][R154.64] ;  /* 0x000000249a9a7981 */ /* 0x004562000c1e1900 */
[----:B------:R-:W-:Y:S05]  /*0f40*/  BRA `(.L_x_12) ;  /* 0x0000000000087947 */ /* 0x000fea0003800000 */
.L_x_13:
[----:B------:R-:W-:Y:S02]  /*0f50*/  ULDC UR4, c[0x0][0x584] ;  /* 0x0001610000047ab9 */ /* 0x000fe40000000800 */
[----:B------:R-:W-:-:S07]  /*0f60*/  IMAD.U32 R154, RZ, RZ, UR4 ;  /* 0x00000004ff9a7e24 */ /* 0x000fce000f8e00ff */
.L_x_12:
[----:B------:R-:W-:-:S13]  /*0f70*/  LOP3.LUT P0, RZ, R0, 0xff, RZ, 0xc0, !PT ;  /* 0x000000ff00ff7812 */ /* 0x000fda000780c0ff */
[----:B------:R-:W-:Y:S05]  /*0f80*/  @!P0 EXIT ;  /* 0x000000000000894d */ /* 0x000fea0003800000 */
[----:B------:R-:W-:Y:S01]  /*0f90*/  ULDC UR4, c[0x0][0x28c] ;  /* 0x0000a30000047ab9 */ /* 0x000fe20000000800 */
[----:B------:R-:W-:Y:S01]  /*0fa0*/  UMOV UR38, URZ ;  /* 0x0000003f00267c82 */ /* 0x000fe20008000000 */
[----:B------:R-:W-:Y:S01]  /*0fb0*/  UIADD3 UR4, UR4, 0x3f, URZ ;  /* 0x0000003f04047890 */ /* 0x000fe2000fffe03f */
[----:B------:R-:W-:-:S03]  /*0fc0*/  UMOV UR39, URZ ;  /* 0x0000003f00277c82 */ /* 0x000fc60008000000 */
[----:B------:R-:W-:-:S04]  /*0fd0*/  USHF.R.S32.HI UR5, URZ, 0x1f, UR4 ;  /* 0x0000001f3f057899 */ /* 0x000fc80008011404 */
[----:B------:R-:W-:-:S04]  /*0fe0*/  ULEA.HI UR5, UR5, UR4, URZ, 0x6 ;  /* 0x0000000405057291 */ /* 0x000fc8000f8f303f */
[----:B------:R-:W-:-:S12]  /*0ff0*/  USHF.R.S32.HI UR40, URZ, 0x6, UR5 ;  /* 0x000000063f287899 */ /* 0x000fd80008011405 */
.L_x_291:
[----:B------:R-:W-:Y:S01]  /*1000*/  LOP3.LUT R0, R18, 0x80, RZ, 0xc0, !PT ;  /* 0x0000008012007812 */ /* 0x000fe200078ec0ff */
[----:B------:R-:W3:Y:S01]  /*1010*/  S2UR UR7, SR_CgaCtaId ;  /* 0x00000000000779c3 */ /* 0x000ee20000008800 */
[----:B------:R-:W-:Y:S02]  /*1020*/  UMOV UR6, 0x400 ;  /* 0x0000040000067882 */ /* 0x000fe40000000000 */
[----:B------:R-:W-:-:S06]  /*1030*/  SHF.R.U32.HI R0, RZ, 0x7, R0 ;  /* 0x00000007ff007819 */ /* 0x000fcc0000011600 */
[----:B----4-:R-:W4:Y:S01]  /*1040*/  SHFL.IDX PT, R0, R0, RZ, 0x1f ;  /* 0x00001fff00007589 */ /* 0x010f2200000e0000 */
[----:B---3--:R-:W-:Y:S01]  /*1050*/  ULEA UR6, UR7, UR6, 0x18 ;  /* 0x0000000607067291 */ /* 0x008fe2000f8ec03f */
[----:B----4-:R-:W-:-:S13]  /*1060*/  R2UR UR4, R0 ;  /* 0x00000000000472ca */ /* 0x010fda00000e0000 */
[----:B------:R-:W-:-:S04]  /*1070*/  ULEA.HI UR5, UR4, UR4, URZ, 0x1 ;  /* 0x0000000404057291 */ /* 0x000fc8000f8f083f */
[----:B------:R-:W-:-:S04]  /*1080*/  ULOP3.LUT UR5, UR5, 0xffffe, URZ, 0xc0, !UPT ;  /* 0x000ffffe05057892 */ /* 0x000fc8000f8ec03f */
[----:B------:R-:W-:-:S03]  /*1090*/  UIADD3 UR5, UR4, -UR5, URZ ;  /* 0x8000000504057290 */ /* 0x000fc6000fffe03f */
[----:B------:R-:W-:Y:S01]  /*10a0*/  ULDC UR4, c[0x0][0x28c] ;  /* 0x0000a30000047ab9 */ /* 0x000fe20000000800 */
[----:B------:R-:W-:Y:S01]  /*10b0*/  ULEA UR5, UR5, UR6, 0xc ;  /* 0x0000000605057291 */ /* 0x000fe2000f8e603f */
[----:B------:R-:W-:-:S03]  /*10c0*/  ISETP.LT.AND P0, PT, RZ, UR4, PT ;  /* 0x00000004ff007c0c */ /* 0x000fc6000bf01270 */
[----:B------:R-:W-:-:S04]  /*10d0*/  UIADD3 UR5, UR5, 0x180, URZ ;  /* 0x0000018005057890 */ /* 0x000fc8000fffe03f */
[----:B------:R-:W-:-:S04]  /*10e0*/  USHF.R.U32.HI UR5, URZ, 0x4, UR5 ;  /* 0x000000043f057899 */ /* 0x000fc80008011605 */
[----:B------:R-:W-:-:S04]  /*10f0*/  ULOP3.LUT UR5, UR5, 0x3fff, URZ, 0xc0, !UPT ;  /* 0x00003fff05057892 */ /* 0x000fc8000f8ec03f */
[----:B------:R-:W-:Y:S01]  /*1100*/  ULOP3.LUT UR41, UR5, 0x10000, URZ, 0xfc, !UPT ;  /* 0x0001000005297892 */ /* 0x000fe2000f8efc3f */
[----:B01----:R-:W-:Y:S11]  /*1110*/  @P0 BRA `(.L_x_14) ;  /* 0x0000000000400947 */ /* 0x003ff60003800000 */
[----:B------:R-:W-:Y:S01]  /*1120*/  MOV R0, 0x0 ;  /* 0x0000000000007802 */ /* 0x000fe20000000f00 */
[----:B------:R-:W-:Y:S01]  /*1130*/  ULDC.64 UR4, c[0x4][0x68] ;  /* 0x01001a0000047ab9 */ /* 0x000fe20000000a00 */
[----:B------:R-:W-:Y:S01]  /*1140*/  ULDC.64 UR6, c[0x4][0x8] ;  /* 0x0100020000067ab9 */ /* 0x000fe20000000a00 */
[----:B01----:R-:W-:Y:S01]  /*1150*/  IMAD.U32 R4, RZ, RZ, UR4 ;  /* 0x00000004ff047e24 */ /* 0x003fe2000f8e00ff */
[----:B------:R0:W1:Y:S01]  /*1160*/  LDC.64 R14, c[0x4][R0] ;  /* 0x01000000000e7b82 */ /* 0x0000620000000a00 */
[----:B------:R-:W-:Y:S01]  /*1170*/  IMAD.U32 R5, RZ, RZ, UR5 ;  /* 0x00000005ff057e24 */ /* 0x000fe2000f8e00ff */
[----:B------:R-:W-:Y:S01]  /*1180*/  ULDC.64 UR4, c[0x4][0x70] ;  /* 0x01001c0000047ab9 */ /* 0x000fe20000000a00 */
[----:B------:R-:W-:Y:S02]  /*1190*/  IMAD.U32 R10, RZ, RZ, UR6 ;  /* 0x00000006ff0a7e24 */ /* 0x000fe4000f8e00ff */
[----:B------:R-:W-:Y:S02]  /*11a0*/  IMAD.U32 R6, RZ, RZ, UR4 ;  /* 0x00000004ff067e24 */ /* 0x000fe4000f8e00ff */
[----:B------:R-:W-:-:S02]  /*11b0*/  IMAD.U32 R7, RZ, RZ, UR5 ;  /* 0x00000005ff077e24 */ /* 0x000fc4000f8e00ff */
[----:B------:R-:W-:Y:S02]  /*11c0*/  IMAD.U32 R11, RZ, RZ, UR7 ;  /* 0x00000007ff0b7e24 */ /* 0x000fe4000f8e00ff */
[----:B------:R-:W-:Y:S02]  /*11d0*/  IMAD.MOV.U32 R8, RZ, RZ, 0x1e1 ;  /* 0x000001e1ff087424 */ /* 0x000fe400078e00ff */
[----:B------:R-:W-:Y:S02]  /*11e0*/  IMAD.MOV.U32 R12, RZ, RZ, 0x1 ;  /* 0x00000001ff0c7424 */ /* 0x000fe400078e00ff */
[----:B0-----:R-:W-:-:S07]  /*11f0*/  IMAD.MOV.U32 R13, RZ, RZ, RZ ;  /* 0x000000ffff0d7224 */ /* 0x001fce00078e00ff */
[----:B------:R-:W-:-:S07]  /*1200*/  LEPC R20, `(.L_x_14) ;  /* 0x000000001014794e */ /* 0x000fce0000000000 */
[----:B-12--5:R-:W-:Y:S05]  /*1210*/  CALL.ABS.NOINC R14 ;  /* 0x000000000e007343 */ /* 0x026fea0003c00000 */
.L_x_14:
[----:B------:R-:W-:-:S04]  /*1220*/  LOP3.LUT R0, R19, 0x1, RZ, 0xfc, !PT ;  /* 0x0000000113007812 */ /* 0x000fc800078efcff */
[----:B------:R-:W-:-:S13]  /*1230*/  ISETP.NE.AND P0, PT, R0, 0x3, PT ;  /* 0x000000030000780c */ /* 0x000fda0003f05270 */
[----:B------:R-:W-:Y:S05]  /*1240*/  @!P0 BRA `(.L_x_15) ;  /* 0x0000000000048947 */ /* 0x000fea0003800000 */
[----:B------:R-:W-:Y:S01]  /*1250*/  BPT.TRAP 0x1 ;  /* 0x000000040000795c */ /* 0x000fe20000300000 */
.L_x_15:
[----:B------:R-:W3:Y:S01]  /*1260*/  S2UR UR5, SR_CgaCtaId ;  /* 0x00000000000579c3 */ /* 0x000ee20000008800 */
[----:B------:R-:W-:Y:S01]  /*1270*/  UMOV UR4, 0x400 ;  /* 0x0000040000047882 */ /* 0x000fe20000000000 */
[----:B------:R-:W-:Y:S02]  /*1280*/  IMAD.U32 R0, RZ, RZ, UR38 ;  /* 0x00000026ff007e24 */ /* 0x000fe4000f8e00ff */
[----:B------:R-:W-:-:S03]  /*1290*/  IMAD.U32 R3, RZ, RZ, UR39 ;  /* 0x00000027ff037e24 */ /* 0x000fc6000f8e00ff */
[----:B------:R-:W-:Y:S01]  /*12a0*/  SHF.L.U32 R0, R0, 0x1f, RZ ;  /* 0x0000001f00007819 */ /* 0x000fe200000006ff */
[----:B---3--:R-:W-:-:S06]  /*12b0*/  ULEA UR4, UR5, UR4, 0x18 ;  /* 0x0000000405047291 */ /* 0x008fcc000f8ec03f */
[----:B------:R-:W-:-:S04]  /*12c0*/  IMAD.U32 R6, RZ, RZ, UR4 ;  /* 0x00000004ff067e24 */ /* 0x000fc8000f8e00ff */
[----:B------:R-:W-:-:S04]  /*12d0*/  IMAD R3, R3, 0x8, R6 ;  /* 0x0000000803037824 */ /* 0x000fc800078e0206 */
[----:B------:R3:W4:Y:S01]  /*12e0*/  SYNCS.PHASECHK.TRANS64.TRYWAIT P1, [R3+URZ], R0 ;  /* 0x00000000030075a7 */ /* 0x000722000802017f */
[----:B------:R-:W-:Y:S05]  /*12f0*/  @!P0 BRA `(.L_x_16) ;  /* 0x0000000000048947 */ /* 0x000fea0003800000 */
[----:B------:R-:W-:Y:S01]  /*1300*/  BPT.TRAP 0x1 ;  /* 0x000000040000795c */ /* 0x000fe20000300000 */
.L_x_16:
[----:B----4-:R-:W-:Y:S05]  /*1310*/  @P1 BRA `(.L_x_17) ;  /* 0x0000000000081947 */ /* 0x010fea0003800000 */
[----:B------:R-:W4:Y:S02]  /*1320*/  SYNCS.PHASECHK.TRANS64.TRYWAIT P1, [R3+URZ], R0 ;  /* 0x00000000030075a7 */ /* 0x000f24000802017f */
[----:B----4-:R-:W-:Y:S05]  /*1330*/  @!P1 BRA `(.L_x_18) ;  /* 0x0000008c007c9947 */ /* 0x010fea0003800000 */
.L_x_17:
[----:B------:R-:W-:-:S04]  /*1340*/  UISETP.LT.AND UP0, UPT, UR40, 0x1, UPT ;  /* 0x000000012800788c */ /* 0x000fc8000bf01270 */
[----:B------:R-:W-:-:S06]  /*1350*/  USEL UR4, UR40, 0x1, UP0 ;  /* 0x0000000128047887 */ /* 0x000fcc0008000000 */
[----:B---34-:R-:W-:Y:S01]  /*1360*/  IMAD.U32 R0, RZ, RZ, UR4 ;  /* 0x00000004ff007e24 */ /* 0x018fe2000f8e00ff */
[----:B------:R-:W-:Y:S05]  /*1370*/  WARPSYNC.ALL ;  /* 0x0000000000007948 */ /* 0x000fea0003800000 */
[----:B------:R-:W-:-:S04]  /*1380*/  IADD3 R0, -R0, UR40, RZ ;  /* 0x0000002800007c10 */ /* 0x000fc8000fffe1ff */
[----:B------:R-:W-:Y:S02]  /*1390*/  ISETP.GE.AND P1, PT, R0, 0x1, PT ;  /* 0x000000010000780c */ /* 0x000fe40003f26270 */
[----:B------:R-:W-:Y:S01]  /*13a0*/  R2UR UR4, R6 ;  /* 0x00000000060472ca */ /* 0x000fe200000e0000 */
[----:B------:R-:W-:Y:S01]  /*13b0*/  ULEA UR5, UR39, UR41, 0xa ;  /* 0x0000002927057291 */ /* 0x000fe2000f8e503f */
[----:B------:R-:W-:Y:S01]  /*13c0*/  WARPGROUP.ARRIVE ;  /* 0x00000000000079c5 */ /* 0x000fe20000000000 */
[----:B------:R-:W-:Y:S01]  /*13d0*/  UMOV UR9, 0x80000020 ;  /* 0x8000002000097882 */ /* 0x000fe20000000000 */
[----:B------:R-:W-:-:S04]  /*13e0*/  UMOV UR11, 0x80000020 ;  /* 0x80000020000b7882 */ /* 0x000fc80000000000 */
[----:B------:R-:W-:-:S05]  /*13f0*/  UMOV UR8, UR5 ;  /* 0x0000000500087c82 */ /* 0x000fca0008000000 */
[----:B------:R-:W-:-:S04]  /*1400*/  UIADD3 UR4, UR4, 0x24180, URZ ;  /* 0x0002418004047890 */ /* 0x000fc8000fffe03f */
[----:B------:R-:W-:-:S04]  /*1410*/  USHF.R.U32.HI UR4, URZ, 0x4, UR4 ;  /* 0x000000043f047899 */ /* 0x000fc80008011604 */
[----:B------:R-:W-:-:S04]  /*1420*/  ULOP3.LUT UR4, UR4, 0x3fff, URZ, 0xc0, !UPT ;  /* 0x00003fff04047892 */ /* 0x000fc8000f8ec03f */
[----:B------:R-:W-:-:S04]  /*1430*/  ULOP3.LUT UR4, UR4, 0x10000, URZ, 0xfc, !UPT ;  /* 0x0001000004047892 */ /* 0x000fc8000f8efc3f */
[----:B------:R-:W-:-:S07]  /*1440*/  ULEA UR6, UR39, UR4, 0x9 ;  /* 0x0000000427067291 */ /* 0x000fce000f8e483f */
[----:B------:R-:W-:Y:S02]  /*1450*/  UMOV UR10, UR6 ;  /* 0x00000006000a7c82 */ /* 0x000fe40008000000 */
[----:B------:R-:W-:Y:S01]  /*1460*/  IGMMA.64x128x32.S8.S8 R88, gdesc[UR8], RZ, !UPT, gsb0 ;  /* 0x03600000085879f1 */ /* 0x000fe2000c0410ff */
[----:B------:R-:W-:Y:S01]  /*1470*/  UIADD3 UR8, UR5, 0x200, URZ ;  /* 0x0000020005087890 */ /* 0x000fe2000fffe03f */
[----:B------:R-:W-:Y:S01]  /*1480*/  UMOV UR9, 0x80000020 ;  /* 0x8000002000097882 */ /* 0x000fe20000000000 */
[----:B------:R-:W-:Y:S02]  /*1490*/  WARPGROUP.DEPBAR.LE gsb0, 0x0 ;  /* 0x00008000000079c5 */ /* 0x000fe40000010000 */
[----:B------:R-:W-:-:S06]  /*14a0*/  WARPGROUP.ARRIVE ;  /* 0x00000000000079c5 */ /* 0x000fcc0000000000 */
[----:B------:R-:W-:Y:S01]  /*14b0*/  IGMMA.64x128x32.S8.S8 R24, gdesc[UR8], RZ, !UPT, gsb0 ;  /* 0x03600000081879f1 */ /* 0x000fe2000c0410ff */
[----:B------:R-:W-:Y:S02]  /*14c0*/  UIADD3 UR8, UR5, 0x2, URZ ;  /* 0x0000000205087890 */ /* 0x000fe4000fffe03f */
[----:B------:R-:W-:Y:S01]  /*14d0*/  UIADD3 UR10, UR6, 0x2, URZ ;  /* 0x00000002060a7890 */ /* 0x000fe2000fffe03f */
[----:B------:R-:W-:Y:S01]  /*14e0*/  UMOV UR9, 0x80000020 ;  /* 0x8000002000097882 */ /* 0x000fe20000000000 */
[----:B------:R-:W-:Y:S01]  /*14f0*/  UMOV UR11, 0x80000020 ;  /* 0x80000020000b7882 */ /* 0x000fe20000000000 */
[----:B------:R-:W-:Y:S02]  /*1500*/  WARPGROUP.DEPBAR.LE gsb0, 0x0 ;  /* 0x00008000000079c5 */ /* 0x000fe40000010000 */
[----:B------:R-:W-:-:S06]  /*1510*/  WARPGROUP.ARRIVE ;  /* 0x00000000000079c5 */ /* 0x000fcc0000000000 */
[----:B------:R-:W-:Y:S01]  /*1520*/  IGMMA.64x128x32.S8.S8 R88, gdesc[UR8], R88, gsb0 ;  /* 0x03600000085879f1 */ /* 0x000fe20008041058 */
[----:B------:R-:W-:Y:S01]  /*1530*/  UIADD3 UR8, UR5, 0x202, URZ ;  /* 0x0000020205087890 */ /* 0x000fe2000fffe03f */
[----:B------:R-:W-:Y:S01]  /*1540*/  UMOV UR9, 0x80000020 ;  /* 0x8000002000097882 */ /* 0x000fe20000000000 */
[----:B------:R-:W-:Y:S02]  /*1550*/  WARPGROUP.DEPBAR.LE gsb0, 0x0 ;  /* 0x00008000000079c5 */ /* 0x000fe40000010000 */
[----:B------:R-:W-:-:S06]  /*1560*/  WARPGROUP.ARRIVE ;  /* 0x00000000000079c5 */ /* 0x000fcc0000000000 */
[----:B------:R-:W-:Y:S03]  /*1570*/  IGMMA.64x128x32.S8.S8 R24, gdesc[UR8], R24, gsb0 ;  /* 0x03600000081879f1 */ /* 0x000fe60008041018 */
[----:B------:R-:W-:Y:S02]  /*1580*/  WARPGROUP.DEPBAR.LE gsb0, 0x0 ;  /* 0x00008000000079c5 */ /* 0x000fe40000010000 */
[----:B------:R-:W-:Y:S05]  /*1590*/  @!P1 BRA `(.L_x_19) ;  /* 0x0000000400109947 */ /* 0x000fea0003800000 */
[----:B------:R-:W-:Y:S02]  /*15a0*/  UIADD3 UR5, UR39, 0x1, URZ ;  /* 0x0000000127057890 */ /* 0x000fe4000fffe03f */
[----:B------:R-:W-:Y:S02]  /*15b0*/  IMAD.U32 R3, RZ, RZ, UR39 ;  /* 0x00000027ff037e24 */ /* 0x000fe4000f8e00ff */
[----:B------:R-:W-:-:S04]  /*15c0*/  UISETP.NE.AND UP0, UPT, UR5, 0x9, UPT ;  /* 0x000000090500788c */ /* 0x000fc8000bf05270 */
[----:B------:R-:W-:Y:S02]  /*15d0*/  USEL UR6, URZ, 0x1, UP0 ;  /* 0x000000013f067887 */ /* 0x000fe40008000000 */
[----:B------:R-:W-:Y:S02]  /*15e0*/  USEL UR5, UR5, URZ, UP0 ;  /* 0x0000003f05057287 */ /* 0x000fe40008000000 */
[----:B------:R-:W-:-:S06]  /*15f0*/  ULOP3.LUT UR6, UR38, UR6, URZ, 0x3c, !UPT ;  /* 0x0000000626067292 */ /* 0x000fcc000f8e3c3f */
[----:B------:R-:W-:-:S07]  /*1600*/  IMAD.U32 R7, RZ, RZ, UR6 ;  /* 0x00000006ff077e24 */ /* 0x000fce000f8e00ff */
.L_x_26:
[----:B------:R-:W-:Y:S05]  /*1610*/  @!P0 BRA `(.L_x_20) ;  /* 0x0000000000048947 */ /* 0x000fea0003800000 */
[----:B------:R-:W-:Y:S01]  /*1620*/  BPT.TRAP 0x1 ;  /* 0x000000040000795c */ /* 0x000fe20000300000 */
.L_x_20:
[----:B------:R-:W3:Y:S01]  /*1630*/  S2UR UR7, SR_CgaCtaId ;  /* 0x00000000000779c3 */ /* 0x000ee20000008800 */
[----:B------:R-:W-:Y:S01]  /*1640*/  UMOV UR6, 0x400 ;  /* 0x0000040000067882 */ /* 0x000fe20000000000 */
[----:B01----:R-:W-:Y:S01]  /*1650*/  IMAD.U32 R5, RZ, RZ, UR5 ;  /* 0x00000005ff057e24 */ /* 0x003fe2000f8e00ff */
[----:B------:R-:W-:Y:S01]  /*1660*/  SHF.L.U32 R4, R7, 0x1f, RZ ;  /* 0x0000001f07047819 */ /* 0x000fe200000006ff */
[----:B---3--:R-:W-:-:S06]  /*1670*/  ULEA UR6, UR7, UR6, 0x18 ;  /* 0x0000000607067291 */ /* 0x008fcc000f8ec03f */
[----:B------:R-:W-:-:S04]  /*1680*/  IMAD.U32 R6, RZ, RZ, UR6 ;  /* 0x00000006ff067e24 */ /* 0x000fc8000f8e00ff */
[----:B------:R-:W-:-:S04]  /*1690*/  IMAD R5, R5, 0x8, R6 ;  /* 0x0000000805057824 */ /* 0x000fc800078e0206 */
[----:B------:R0:W1:Y:S01]  /*16a0*/  SYNCS.PHASECHK.TRANS64.TRYWAIT P1, [R5+URZ], R4 ;  /* 0x00000004050075a7 */ /* 0x000062000802017f */
[----:B------:R-:W-:Y:S05]  /*16b0*/  @!P0 BRA `(.L_x_21) ;  /* 0x0000000000048947 */ /* 0x000fea0003800000 */
[----:B------:R-:W-:Y:S01]  /*16c0*/  BPT.TRAP 0x1 ;  /* 0x000000040000795c */ /* 0x000fe20000300000 */
.L_x_21:
[----:B-1----:R-:W-:Y:S05]  /*16d0*/  @P1 BRA `(.L_x_22) ;  /* 0x0000000000081947 */ /* 0x002fea0003800000 */
[----:B------:R-:W1:Y:S02]  /*16e0*/  SYNCS.PHASECHK.TRANS64.TRYWAIT P1, [R5+URZ], R4 ;  /* 0x00000004050075a7 */ /* 0x000e64000802017f */
[----:B-1----:R-:W-:Y:S05]  /*16f0*/  @!P1 BRA `(.L_x_23) ;  /* 0x0000008800a09947 */ /* 0x002fea0003800000 */
.L_x_22:
[----:B------:R-:W-:Y:S01]  /*1700*/  ULEA UR6, UR5, UR41, 0xa ;  /* 0x0000002905067291 */ /* 0x000fe2000f8e503f */
[----:B------:R-:W-:Y:S01]  /*1710*/  WARPGROUP.ARRIVE ;  /* 0x00000000000079c5 */ /* 0x000fe20000000000 */
[----:B------:R-:W-:Y:S01]  /*1720*/  ULEA UR7, UR5, UR4, 0x9 ;  /* 0x0000000405077291 */ /* 0x000fe2000f8e483f */
[----:B------:R-:W-:Y:S01]  /*1730*/  UMOV UR9, 0x80000020 ;  /* 0x8000002000097882 */ /* 0x000fe20000000000 */
[----:B------:R-:W-:-:S03]  /*1740*/  UMOV UR11, 0x80000020 ;  /* 0x80000020000b7882 */ /* 0x000fc60000000000 */
[----:B------:R-:W-:Y:S02]  /*1750*/  UMOV UR8, UR6 ;  /* 0x0000000600087c82 */ /* 0x000fe40008000000 */
[----:B------:R-:W-:Y:S02]  /*1760*/  UMOV UR10, UR7 ;  /* 0x00000007000a7c82 */ /* 0x000fe40008000000 */
[----:B------:R-:W-:Y:S01]  /*1770*/  IGMMA.64x128x32.S8.S8 R88, gdesc[UR8], R88, gsb0 ;  /* 0x03600000085879f1 */ /* 0x000fe20008041058 */
[----:B------:R-:W-:Y:S01]  /*1780*/  UIADD3 UR8, UR6, 0x200, URZ ;  /* 0x0000020006087890 */ /* 0x000fe2000fffe03f */
[----:B------:R-:W-:Y:S01]  /*1790*/  UMOV UR9, 0x80000020 ;  /* 0x8000002000097882 */ /* 0x000fe20000000000 */
[----:B------:R-:W-:Y:S02]  /*17a0*/  WARPGROUP.DEPBAR.LE gsb0, 0x0 ;  /* 0x00008000000079c5 */ /* 0x000fe40000010000 */
[----:B------:R-:W-:-:S06]  /*17b0*/  WARPGROUP.ARRIVE ;  /* 0x00000000000079c5 */ /* 0x000fcc0000000000 */
[----:B------:R-:W-:Y:S01]  /*17c0*/  IGMMA.64x128x32.S8.S8 R24, gdesc[UR8], R24, gsb0 ;  /* 0x03600000081879f1 */ /* 0x000fe20008041018 */
        /* <DEDUP_REMOVED lines=14> */
[----:B------:R-:W-:Y:S01]  /*18b0*/  BPT.TRAP 0x1 ;  /* 0x000000040000795c */ /* 0x000fe20000300000 */
.L_x_24:
[----:B01----:R-:W-:Y:S01]  /*18c0*/  IMAD R4, R3, 0x8, R6 ;  /* 0x0000000803047824 */ /* 0x003fe200078e0206 */
[----:B------:R-:W-:-:S03]  /*18d0*/  ISETP.GT.U32.AND P1, PT, R19, 0x1, PT ;  /* 0x000000011300780c */ /* 0x000fc60003f24070 */
[----:B------:R-:W-:-:S05]  /*18e0*/  VIADD R4, R4, 0x48 ;  /* 0x0000004804047836 */ /* 0x000fca0000000000 */
[----:B------:R-:W-:-:S04]  /*18f0*/  PRMT R4, RZ, 0x654, R4 ;  /* 0x00000654ff047816 */ /* 0x000fc80000000004 */
[----:B------:R0:W-:Y:S01]  /*1900*/  SYNCS.ARRIVE.TRANS64.RED.A1T0 RZ, [R4+URZ], RZ ;  /* 0x000000ff04ff79a7 */ /* 0x0001e2000810043f */
[----:B------:R-:W-:Y:S05]  /*1910*/  @P1 BRA `(.L_x_25) ;  /* 0x0000000000041947 */ /* 0x000fea0003800000 */
[----:B------:R-:W-:Y:S01]  /*1920*/  BPT.TRAP 0x1 ;  /* 0x000000040000795c */ /* 0x000fe20000300000 */
.L_x_25:
[----:B------:R-:W-:Y:S01]  /*1930*/  UIADD3 UR5, UR5, 0x1, URZ ;  /* 0x0000000105057890 */ /* 0x000fe2000fffe03f */
[C---:B------:R-:W-:Y:S01]  /*1940*/  ISETP.GT.AND P2, PT, R0.reuse, 0x1, PT ;  /* 0x000000010000780c */ /* 0x040fe20003f44270 */
[----:B------:R-:W-:Y:S02]  /*1950*/  VIADD R3, R3, 0x1 ;  /* 0x0000000103037836 */ /* 0x000fe40000000000 */
[----:B------:R-:W-:Y:S01]  /*1960*/  UISETP.NE.AND UP0, UPT, UR5, 0x9, UPT ;  /* 0x000000090500788c */ /* 0x000fe2000bf05270 */
[----:B------:R-:W-:Y:S02]  /*1970*/  VIADD R0, R0, 0xffffffff ;  /* 0xffffffff00007836 */ /* 0x000fe40000000000 */
[C---:B------:R-:W-:Y:S01]  /*1980*/  ISETP.NE.AND P1, PT, R3.reuse, 0x9, PT ;  /* 0x000000090300780c */ /* 0x040fe20003f25270 */
[----:B------:R-:W-:Y:S02]  /*1990*/  USEL UR6, URZ, 0x1, UP0 ;  /* 0x000000013f067887 */ /* 0x000fe40008000000 */
[----:B------:R-:W-:Y:S01]  /*19a0*/  USEL UR5, UR5, URZ, UP0 ;  /* 0x0000003f05057287 */ /* 0x000fe20008000000 */
[----:B------:R-:W-:-:S03]  /*19b0*/  SEL R3, R3, RZ, P1 ;  /* 0x000000ff03037207 */ /* 0x000fc60000800000 */
[----:B------:R-:W-:Y:S01]  /*19c0*/  LOP3.LUT R7, R7, UR6, RZ, 0x3c, !PT ;  /* 0x0000000607077c12 */ /* 0x000fe2000f8e3cff */
[----:B------:R-:W-:Y:S07]  /*19d0*/  @P2 BRA `(.L_x_26) ;  /* 0xfffffffc000c2947 */ /* 0x000fee000383ffff */
.L_x_19:
[----:B------:R-:W3:Y:S02]  /*19e0*/  LDC R0, c[0x0][0x28c] ;  /* 0x0000a300ff007b82 */ /* 0x000ee40000000800 */
[----:B---3--:R-:W-:-:S13]  /*19f0*/  ISETP.GE.AND P1, PT, R0, 0x1, PT ;  /* 0x000000010000780c */ /* 0x008fda0003f26270 */
[----:B------:R-:W-:Y:S05]  /*1a00*/  @!P1 BRA `(.L_x_27) ;  /* 0x0000000000409947 */ /* 0x000fea0003800000 */
[----:B------:R-:W-:Y:S05]  /*1a10*/  @!P0 BRA `(.L_x_28) ;  /* 0x0000000000048947 */ /* 0x000fea0003800000 */
[----:B------:R-:W-:Y:S01]  /*1a20*/  BPT.TRAP 0x1 ;  /* 0x000000040000795c */ /* 0x000fe20000300000 */
.L_x_28:
[----:B------:R-:W-:Y:S01]  /*1a30*/  UISETP.LT.AND UP0, UPT, UR40, 0x1, UPT ;  /* 0x000000012800788c */ /* 0x000fe2000bf01270 */
[----:B------:R-:W-:-:S03]  /*1a40*/  ISETP.GT.U32.AND P0, PT, R19, 0x1, PT ;  /* 0x000000011300780c */ /* 0x000fc60003f04070 */
[----:B------:R-:W-:-:S04]  /*1a50*/  USEL UR6, UR40, 0x1, UP0 ;  /* 0x0000000128067887 */ /* 0x000fc80008000000 */
[----:B------:R-:W-:-:S04]  /*1a60*/  UIADD3 UR6, UR39, UR40, -UR6 ;  /* 0x0000002827067290 */ /* 0x000fc8000fffe806 */
[----:B------:R-:W-:-:S04]  /*1a70*/  UIMAD.WIDE.U32 UR4, UR6, 0x38e38e39, URZ ;  /* 0x38e38e39060478a5 */ /* 0x000fc8000f8e003f */
[----:B------:R-:W-:-:S04]  /*1a80*/  USHF.R.U32.HI UR4, URZ, 0x1, UR5 ;  /* 0x000000013f047899 */ /* 0x000fc80008011605 */
[----:B------:R-:W-:-:S06]  /*1a90*/  UIMAD UR6, UR4, -0x9, UR6 ;  /* 0xfffffff7040678a4 */ /* 0x000fcc000f8e0206 */
[----:B------:R-:W-:-:S04]  /*1aa0*/  IMAD.U32 R3, RZ, RZ, UR6 ;  /* 0x00000006ff037e24 */ /* 0x000fc8000f8e00ff */
[----:B------:R-:W-:-:S04]  /*1ab0*/  IMAD R0, R3, 0x8, R6 ;  /* 0x0000000803007824 */ /* 0x000fc800078e0206 */
[----:B------:R-:W-:-:S05]  /*1ac0*/  VIADD R0, R0, 0x48 ;  /* 0x0000004800007836 */ /* 0x000fca0000000000 */
[----:B------:R-:W-:-:S04]  /*1ad0*/  PRMT R0, RZ, 0x654, R0 ;  /* 0x00000654ff007816 */ /* 0x000fc80000000000 */
[----:B------:R3:W-:Y:S01]  /*1ae0*/  SYNCS.ARRIVE.TRANS64.RED.A1T0 RZ, [R0+URZ], RZ ;  /* 0x000000ff00ff79a7 */ /* 0x0007e2000810043f */
[----:B------:R-:W-:Y:S05]  /*1af0*/  @P0 BRA `(.L_x_27) ;  /* 0x0000000000040947 */ /* 0x000fea0003800000 */
[----:B------:R-:W-:Y:S01]  /*1b00*/  BPT.TRAP 0x1 ;  /* 0x000000040000795c */ /* 0x000fe20000300000 */
.L_x_27:
[----:B------:R-:W4:Y:S01]  /*1b10*/  LDC R6, c[0x0][0x288] ;  /* 0x0000a200ff067b82 */ /* 0x000f220000000800 */
[--C-:B---3--:R-:W-:Y:S01]  /*1b20*/  SHF.R.U32.HI R0, RZ, 0x2, R18.reuse ;  /* 0x00000002ff007819 */ /* 0x108fe20000011612 */
[----:B------:R-:W-:Y:S01]  /*1b30*/  IMAD.SHL.U32 R23, R23, 0x80, RZ ;  /* 0x0000008017177824 */ /* 0x000fe200078e00ff */
[----:B01----:R-:W-:Y:S01]  /*1b40*/  SHF.R.U32.HI R5, RZ, 0x7, R18 ;  /* 0x00000007ff057819 */ /* 0x003fe20000011612 */
[----:B------:R-:W-:Y:S01]  /*1b50*/  UIADD3 UR39, UR40, UR39, URZ ;  /* 0x0000002728277290 */ /* 0x000fe2000fffe03f */
[----:B------:R-:W-:Y:S01]  /*1b60*/  LOP3.LUT R3, R0, 0x7, RZ, 0xc0, !PT ;  /* 0x0000000700037812 */ /* 0x000fe200078ec0ff */
[C---:B------:R-:W-:Y:S01]  /*1b70*/  IMAD.SHL.U32 R14, R18.reuse, 0x2, RZ ;  /* 0x00000002120e7824 */ /* 0x040fe200078e00ff */
[----:B------:R-:W-:Y:S01]  /*1b80*/  LOP3.LUT R0, R5, 0x1, RZ, 0xc0, !PT ;  /* 0x0000000105007812 */ /* 0x000fe200078ec0ff */
[----:B------:R-:W-:Y:S01]  /*1b90*/  UISETP.GT.U32.AND UP0, UPT, UR39, 0x8, UPT ;  /* 0x000000082700788c */ /* 0x000fe2000bf04070 */
[----:B------:R-:W-:Y:S01]  /*1ba0*/  LOP3.LUT R4, R18, 0x60, RZ, 0xc0, !PT ;  /* 0x0000006012047812 */ /* 0x000fe200078ec0ff */
[----:B------:R-:W-:Y:S01]  /*1bb0*/  ULDC UR7, c[0x0][0x284] ;  /* 0x0000a10000077ab9 */ /* 0x000fe20000000800 */
[----:B------:R-:W-:Y:S01]  /*1bc0*/  UISETP.GE.U32.AND UP1, UPT, UR40, 0x9, UPT ;  /* 0x000000092800788c */ /* 0x000fe2000bf26070 */
[----:B------:R-:W-:Y:S01]  /*1bd0*/  IMAD.SHL.U32 R10, R0, 0x40, RZ ;  /* 0x00000040000a7824 */ /* 0x000fe200078e00ff */
[----:B------:R-:W-:Y:S01]  /*1be0*/  SHF.R.U32.HI R8, RZ, 0x1, R4 ;  /* 0x00000001ff087819 */ /* 0x000fe20000011604 */
[----:B------:R-:W-:Y:S01]  /*1bf0*/  UISETP.LT.U32.AND UP0, UPT, UR40, 0x9, UP0 ;  /* 0x000000092800788c */ /* 0x000fe20008701070 */
[----:B------:R-:W-:Y:S01]  /*1c00*/  SHF.R.S32.HI R160, RZ, 0x1f, R22 ;  /* 0x0000001fffa07819 */ /* 0x000fe20000011416 */
[----:B------:R-:W-:Y:S01]  /*1c10*/  ULDC.64 UR8, c[0x0][0x5d0] ;  /* 0x0001740000087ab9 */ /* 0x000fe20000000a00 */
[--C-:B------:R-:W-:Y:S01]  /*1c20*/  IADD3 R5, RZ, -R8, -R3.reuse ;  /* 0x80000008ff057210 */ /* 0x100fe20007ffe803 */
[----:B------:R-:W-:Y:S01]  /*1c30*/  UIMAD.WIDE.U32 UR4, UR39, 0x38e38e39, URZ ;  /* 0x38e38e39270478a5 */ /* 0x000fe2000f8e003f */
[----:B------:R-:W-:Y:S01]  /*1c40*/  LOP3.LUT R165, R10, 0x40, R3, 0xe2, !PT ;  /* 0x000000400aa57812 */ /* 0x000fe200078ee203 */
[----:B------:R-:W-:Y:S01]  /*1c50*/  IMAD.SHL.U32 R3, R152, 0x100, RZ ;  /* 0x0000010098037824 */ /* 0x000fe200078e00ff */
[C---:B------:R-:W-:Y:S01]  /*1c60*/  LOP3.LUT R14, R23.reuse, 0x6, R14, 0xf8, !PT ;  /* 0x00000006170e7812 */ /* 0x040fe200078ef80e */
[----:B------:R-:W-:Y:S01]  /*1c70*/  USEL UR6, URZ, 0x1, !UP0 ;  /* 0x000000013f067887 */ /* 0x000fe2000c000000 */
[----:B------:R-:W-:Y:S01]  /*1c80*/  LOP3.LUT R4, R18, 0x3, RZ, 0xc0, !PT ;  /* 0x0000000312047812 */ /* 0x000fe200078ec0ff */
[----:B------:R-:W-:Y:S01]  /*1c90*/  IMAD R7, R160, UR8, RZ ;  /* 0x00000008a0077c24 */ /* 0x000fe2000f8e02ff */
[----:B----4-:R-:W-:Y:S01]  /*1ca0*/  ISETP.GE.AND P0, PT, R23, R6, PT ;  /* 0x000000061700720c */ /* 0x010fe20003f06270 */
[----:B------:R-:W-:Y:S01]  /*1cb0*/  IMAD R0, R0, -0x40, R5 ;  /* 0xffffffc000007824 */ /* 0x000fe200078e0205 */
[----:B------:R-:W-:Y:S01]  /*1cc0*/  SHF.R.S32.HI R15, RZ, 0x1f, R14 ;  /* 0x0000001fff0f7819 */ /* 0x000fe2000001140e */
[----:B------:R-:W-:Y:S01]  /*1cd0*/  USHF.R.U32.HI UR4, URZ, 0x1, UR5 ;  /* 0x000000013f047899 */ /* 0x000fe20008011605 */
[C---:B------:R-:W-:Y:S01]  /*1ce0*/  ISETP.GE.OR P0, PT, R3.reuse, UR7, P0 ;  /* 0x0000000703007c0c */ /* 0x040fe20008706670 */
[----:B------:R-:W-:Y:S01]  /*1cf0*/  ULOP3.LUT UR38, UR38, UR6, URZ, 0x3c, !UPT ;  /* 0x0000000626267292 */ /* 0x000fe2000f8e3c3f */
[----:B------:R-:W-:Y:S01]  /*1d00*/  IMAD R10, R4, -0x2, R6 ;  /* 0xfffffffe040a7824 */ /* 0x000fe200078e0206 */
[----:B------:R-:W-:Y:S01]  /*1d10*/  UIMAD UR39, UR4, -0x9, UR39 ;  /* 0xfffffff7042778a4 */ /* 0x000fe2000f8e0227 */
[----:B------:R-:W-:Y:S01]  /*1d20*/  IMAD.WIDE R4, R152, 0x100, RZ ;  /* 0x0000010098047825 */ /* 0x000fe200078e02ff */
[----:B------:R-:W-:Y:S01]  /*1d30*/  @UP1 ULOP3.LUT UR38, UR38, 0x1, UR4, 0x78, !UPT ;  /* 0x0000000126261892 */ /* 0x000fe2000f8e7804 */
[----:B------:R-:W-:-:S02]  /*1d40*/  IADD3 R0, -R3, UR7, R0 ;  /* 0x0000000703007c10 */ /* 0x000fc4000fffe100 */
[----:B------:R-:W-:Y:S01]  /*1d50*/  IMAD R9, R22, UR9, R7 ;  /* 0x0000000916097c24 */ /* 0x000fe2000f8e0207 */
[----:B------:R-:W-:Y:S01]  /*1d60*/  LOP3.LUT R165, R4, R165, R8, 0xfe, !PT ;  /* 0x000000a504a57212 */ /* 0x000fe200078efe08 */
[----:B------:R-:W-:-:S04]  /*1d70*/  IMAD.WIDE.U32 R6, R22, UR8, R14 ;  /* 0x0000000816067c25 */ /* 0x000fc8000f8e000e */
[----:B------:R-:W-:Y:S02]  /*1d80*/  IMAD.IADD R7, R7, 0x1, R9 ;  /* 0x0000000107077824 */ /* 0x000fe400078e0209 */
[----:B------:R-:W-:Y:S02]  /*1d90*/  IMAD.IADD R3, R10, 0x1, -R23 ;  /* 0x000000010a037824 */ /* 0x000fe400078e0a17 */
[----:B------:R-:W-:Y:S01]  /*1da0*/  IMAD.MOV.U32 R152, RZ, RZ, -0x1 ;  /* 0xffffffffff987424 */ /* 0x000fe200078e00ff */
[----:B------:R-:W-:Y:S06]  /*1db0*/  @P0 BRA `(.L_x_29) ;  /* 0x0000006000f40947 */ /* 0x000fec0003800000 */
[----:B------:R-:W0:Y:S01]  /*1dc0*/  LDC.64 R20, c[0x0][0x5c8] ;  /* 0x00017200ff147b82 */ /* 0x000e220000000a00 */
[----:B------:R-:W-:Y:S01]  /*1dd0*/  ULDC.64 UR4, c[0x0][0x5c0] ;  /* 0x0001700000047ab9 */ /* 0x000fe20000000a00 */
[----:B------:R-:W-:Y:S01]  /*1de0*/  BSSY B0, `(.L_x_29) ;  /* 0x000063a000007945 */ /* 0x000fe20003800000 */
[-C--:B0-----:R-:W-:Y:S01]  /*1df0*/  IMAD R8, R5, R20.reuse, RZ ;  /* 0x0000001405087224 */ /* 0x081fe200078e02ff */
[----:B------:R-:W-:Y:S01]  /*1e00*/  SHF.L.U64.HI R13, R20, 0x3, R21 ;  /* 0x00000003140d7819 */ /* 0x000fe20000010215 */
[----:B------:R-:W-:-:S04]  /*1e10*/  IMAD.WIDE.U32 R6, R165, R20, R6 ;  /* 0x00000014a5067225 */ /* 0x000fc800078e0006 */
[----:B------:R-:W-:Y:S01]  /*1e20*/  IMAD R9, R165, R21, R8 ;  /* 0x00000015a5097224 */ /* 0x000fe200078e0208 */
[----:B------:R-:W-:Y:S01]  /*1e30*/  IADD3 R158, P0, R6, UR4, RZ ;  /* 0x00000004069e7c10 */ /* 0x000fe2000ff1e0ff */
[C---:B------:R-:W-:Y:S02]  /*1e40*/  IMAD.SHL.U32 R11, R20.reuse, 0x8, RZ ;  /* 0x00000008140b7824 */ /* 0x040fe400078e00ff */
[----:B------:R-:W-:Y:S01]  /*1e50*/  IMAD.IADD R9, R7, 0x1, R9 ;  /* 0x0000000107097824 */ /* 0x000fe200078e0209 */
[-C--:B------:R-:W-:Y:S02]  /*1e60*/  LEA R6, P2, R20, R158.reuse, 0x7 ;  /* 0x0000009e14067211 */ /* 0x080fe400078438ff */
[----:B------:R-:W-:Y:S02]  /*1e70*/  IADD3 R8, P1, R11, R158, RZ ;  /* 0x0000009e0b087210 */ /* 0x000fe40007f3e0ff */
[----:B------:R-:W-:Y:S02]  /*1e80*/  IADD3.X R159, R9, UR5, RZ, P0, !PT ;  /* 0x00000005099f7c10 */ /* 0x000fe400087fe4ff */
[----:B-----5:R-:W-:-:S02]  /*1e90*/  ISETP.NE.AND P0, PT, R154, RZ, PT ;  /* 0x000000ff9a00720c */ /* 0x020fc40003f05270 */
[----:B------:R-:W-:Y:S01]  /*1ea0*/  LEA.HI.X R7, R20, R159, R21, 0x7, P2 ;  /* 0x0000009f14077211 */ /* 0x000fe200010f3c15 */
[----:B------:R-:W-:Y:S01]  /*1eb0*/  IMAD.X R9, R13, 0x1, R159, P1 ;  /* 0x000000010d097824 */ /* 0x000fe200008e069f */
[----:B------:R-:W-:-:S05]  /*1ec0*/  IADD3 R10, P2, R11, R6, RZ ;  /* 0x000000060b0a7210 */ /* 0x000fca0007f5e0ff */
[----:B------:R-:W-:-:S04]  /*1ed0*/  IMAD.X R11, R13, 0x1, R7, P2 ;  /* 0x000000010d0b7824 */ /* 0x000fc800010e0607 */
[----:B------:R-:W-:Y:S05]  /*1ee0*/  @!P0 BRA `(.L_x_30) ;  /* 0x0000004800948947 */ /* 0x000fea0003800000 */
[----:B------:R-:W0:Y:S01]  /*1ef0*/  LDC.64 R156, c[0x0][0x5b0] ;  /* 0x00016c00ff9c7b82 */ /* 0x000e220000000a00 */
[----:B------:R-:W-:Y:S01]  /*1f00*/  ULDC.64 UR4, c[0x0][0x5b8] ;  /* 0x00016e0000047ab9 */ /* 0x000fe20000000a00 */
[----:B------:R-:W-:Y:S01]  /*1f10*/  ISETP.GE.AND P0, PT, R0, 0x1, PT ;  /* 0x000000010000780c */ /* 0x000fe20003f06270 */
[----:B------:R-:W-:Y:S01]  /*1f20*/  IMAD R21, R160, UR4, RZ ;  /* 0x00000004a0157c24 */ /* 0x000fe2000f8e02ff */
[----:B------:R-:W-:Y:S01]  /*1f30*/  BSSY B1, `(.L_x_31) ;  /* 0x0000010000017945 */ /* 0x000fe20003800000 */
[C---:B------:R-:W-:Y:S01]  /*1f40*/  IMAD.WIDE.U32 R14, R22.reuse, UR4, R14 ;  /* 0x00000004160e7c25 */ /* 0x040fe2000f8e000e */
[----:B------:R-:W-:Y:S02]  /*1f50*/  ISETP.LT.OR P3, PT, R3, 0x1, !P0 ;  /* 0x000000010300780c */ /* 0x000fe40004761670 */
[----:B------:R-:W1:Y:S01]  /*1f60*/  LDC.64 R12, c[0x0][0x5a8] ;  /* 0x00016a00ff0c7b82 */ /* 0x000e620000000a00 */
[----:B------:R-:W-:Y:S02]  /*1f70*/  IMAD R21, R22, UR5, R21 ;  /* 0x0000000516157c24 */ /* 0x000fe4000f8e0215 */
[----:B------:R-:W-:-:S02]  /*1f80*/  IMAD.MOV.U32 R20, RZ, RZ, R14 ;  /* 0x000000ffff147224 */ /* 0x000fc400078e000e */
[----:B------:R-:W-:Y:S02]  /*1f90*/  IMAD.IADD R21, R15, 0x1, R21 ;  /* 0x000000010f157824 */ /* 0x000fe400078e0215 */
[-C--:B0-----:R-:W-:Y:S01]  /*1fa0*/  IMAD R160, R5, R156.reuse, RZ ;  /* 0x0000009c05a07224 */ /* 0x081fe200078e02ff */
[----:B------:R-:W-:Y:S01]  /*1fb0*/  SHF.L.U64.HI R161, R156, 0x3, R157 ;  /* 0x000000039ca17819 */ /* 0x000fe2000001029d */
[----:B------:R-:W-:-:S04]  /*1fc0*/  IMAD.WIDE.U32 R22, R165, R156, R20 ;  /* 0x0000009ca5167225 */ /* 0x000fc800078e0014 */
[----:B------:R-:W-:Y:S01]  /*1fd0*/  IMAD R169, R165, R157, R160 ;  /* 0x0000009da5a97224 */ /* 0x000fe200078e02a0 */
[----:B-1----:R-:W-:Y:S01]  /*1fe0*/  IADD3 R22, P1, R22, R12, RZ ;  /* 0x0000000c16167210 */ /* 0x002fe20007f3e0ff */
[----:B------:R-:W-:-:S03]  /*1ff0*/  IMAD.SHL.U32 R160, R156, 0x8, RZ ;  /* 0x000000089ca07824 */ /* 0x000fc600078e00ff */
[----:B------:R-:W-:Y:S01]  /*2000*/  IADD3.X R23, R13, R23, R169, P1, !PT ;  /* 0x000000170d177210 */ /* 0x000fe20000ffe4a9 */
[----:B------:R-:W-:Y:S08]  /*2010*/  @P3 BRA `(.L_x_32) ;  /* 0x0000000000043947 */ /* 0x000ff00003800000 */
[----:B--2---:R0:W5:Y:S02]  /*2020*/  LDG.E.U8 R155, desc[UR36][R22.64] ;  /* 0x00000024169b7981 */ /* 0x004164000c1e1100 */
.L_x_32:
[----:B------:R-:W-:Y:S05]  /*2030*/  BSYNC B1 ;  /* 0x0000000000017941 */ /* 0x000fea0003800000 */
.L_x_31:
[----:B-----5:R-:W-:Y:S01]  /*2040*/  LOP3.LUT R164, R155, 0xffff, RZ, 0xc0, !PT ;  /* 0x0000ffff9ba47812 */ /* 0x020fe200078ec0ff */
[----:B------:R-:W-:Y:S01]  /*2050*/  IMAD.WIDE.U32 R162, R165, R156, R160 ;  /* 0x0000009ca5a27225 */ /* 0x000fe200078e00a0 */
[----:B------:R-:W-:Y:S01]  /*2060*/  ISETP.LT.OR P4, PT, R3, 0x2, !P0 ;  /* 0x000000020300780c */ /* 0x000fe20004781670 */
[----:B------:R-:W-:Y:S01]  /*2070*/  BSSY B1, `(.L_x_33) ;  /* 0x000000e000017945 */ /* 0x000fe20003800000 */
[----:B------:R-:W-:Y:S01]  /*2080*/  PRMT R167, R164, 0x8880, RZ ;  /* 0x00008880a4a77816 */ /* 0x000fe200000000ff */
[----:B------:R-:W-:Y:S01]  /*2090*/  IMAD.IADD R163, R169, 0x1, R163 ;  /* 0x00000001a9a37824 */ /* 0x000fe200078e02a3 */
[----:B------:R-:W-:Y:S02]  /*20a0*/  IADD3 R162, P2, P5, R14, R12, R162 ;  /* 0x0000000c0ea27210 */ /* 0x000fe40007d5e0a2 */
[----:B------:R-:W-:Y:S01]  /*20b0*/  ISETP.GE.AND P1, PT, R0, 0x9, PT ;  /* 0x000000090000780c */ /* 0x000fe20003f26270 */
[----:B------:R-:W-:Y:S01]  /*20c0*/  IMAD R164, R167, R154, RZ ;  /* 0x0000009aa7a47224 */ /* 0x000fe200078e02ff */
[----:B------:R-:W-:-:S02]  /*20d0*/  IADD3.X R163, R21, R13, R163, P2, P5 ;  /* 0x0000000d15a37210 */ /* 0x000fc400017ea4a3 */
[----:B------:R-:W-:Y:S01]  /*20e0*/  ISETP.LT.OR P2, PT, R3, 0x1, !P1 ;  /* 0x000000010300780c */ /* 0x000fe20004f41670 */
[----:B------:R-:W-:-:S05]  /*20f0*/  @!P3 IMAD R167, R88, R153, R164 ;  /* 0x0000009958a7b224 */ /* 0x000fca00078e02a4 */
[----:B------:R1:W-:Y:S01]  /*2100*/  @!P3 STG.E.U8 desc[UR36][R158.64], R167 ;  /* 0x000000a79e00b986 */ /* 0x0003e2000c101124 */
[----:B------:R-:W-:Y:S06]  /*2110*/  @P4 BRA `(.L_x_34) ;  /* 0x00000000000c4947 */ /* 0x000fec0003800000 */
[----:B--2---:R-:W1:Y:S02]  /*2120*/  LDG.E.U8 R155, desc[UR36][R22.64+0x1] ;  /* 0x00000124169b7981 */ /* 0x004e64000c1e1100 */
[----:B-1----:R-:W-:-:S05]  /*2130*/  PRMT R167, R155, 0x8880, RZ ;  /* 0x000088809ba77816 */ /* 0x002fca00000000ff */
[----:B------:R-:W-:-:S07]  /*2140*/  IMAD R164, R167, R154, RZ ;  /* 0x0000009aa7a47224 */ /* 0x000fce00078e02ff */
.L_x_34:
[----:B------:R-:W-:Y:S05]  /*2150*/  BSYNC B1 ;  /* 0x0000000000017941 */ /* 0x000fea0003800000 */
.L_x_33:
[----:B------:R-:W-:Y:S01]  /*2160*/  @!P4 IMAD R89, R89, R153, R164 ;  /* 0x000000995959c224 */ /* 0x000fe200078e02a4 */
[----:B------:R-:W-:Y:S04]  /*2170*/  BSSY B1, `(.L_x_35) ;  /* 0x0000006000017945 */ /* 0x000fe80003800000 */
[----:B------:R3:W-:Y:S01]  /*2180*/  @!P4 STG.E.U8 desc[UR36][R158.64+0x1], R89 ;  /* 0x000001599e00c986 */ /* 0x0007e2000c101124 */
[----:B------:R-:W-:Y:S05]  /*2190*/  @P2 BRA `(.L_x_36) ;  /* 0x00000000000c2947 */ /* 0x000fea0003800000 */
[----:B--2---:R-:W3:Y:S02]  /*21a0*/  LDG.E.U8 R155, desc[UR36][R162.64] ;  /* 0x00000024a29b7981 */ /* 0x004ee4000c1e1100 */
[----:B---3--:R-:W-:-:S05]  /*21b0*/  PRMT R89, R155, 0x8880, RZ ;  /* 0x000088809b597816 */ /* 0x008fca00000000ff */
[----:B------:R-:W-:-:S07]  /*21c0*/  IMAD R164, R89, R154, RZ ;  /* 0x0000009a59a47224 */ /* 0x000fce00078e02ff */
.L_x_36:
[----:B------:R-:W-:Y:S05]  /*21d0*/  BSYNC B1 ;  /* 0x0000000000017941 */ /* 0x000fea0003800000 */
.L_x_35:
[C---:B------:R-:W-:Y:S01]  /*21e0*/  ISETP.LT.OR P4, PT, R3.reuse, 0x2, !P1 ;  /* 0x000000020300780c */ /* 0x040fe20004f81670 */
[----:B---3--:R-:W-:Y:S01]  /*21f0*/  @!P2 IMAD R89, R90, R153, R164 ;  /* 0x000000995a59a224 */ /* 0x008fe200078e02a4 */
[----:B------:R-:W-:Y:S01]  /*2200*/  BSSY B1, `(.L_x_37) ;  /* 0x0000009000017945 */ /* 0x000fe20003800000 */
[C---:B------:R-:W-:Y:S02]  /*2210*/  ISETP.LT.OR P3, PT, R3.reuse, 0x9, !P0 ;  /* 0x000000090300780c */ /* 0x040fe40004761670 */
[C---:B------:R-:W-:Y:S01]  /*2220*/  ISETP.LT.OR P5, PT, R3.reuse, 0xa, !P0 ;  /* 0x0000000a0300780c */ /* 0x040fe200047a1670 */
[----:B------:R3:W-:Y:S01]  /*2230*/  @!P2 STG.E.U8 desc[UR36][R8.64], R89 ;  /* 0x000000590800a986 */ /* 0x0007e2000c101124 */
[----:B------:R-:W-:-:S06]  /*2240*/  ISETP.LT.OR P2, PT, R3, 0x9, !P1 ;  /* 0x000000090300780c */ /* 0x000fcc0004f41670 */
[----:B------:R-:W-:Y:S07]  /*2250*/  @P4 BRA `(.L_x_38) ;  /* 0x00000000000c4947 */ /* 0x000fee0003800000 */
[----:B--2---:R-:W3:Y:S02]  /*2260*/  LDG.E.U8 R155, desc[UR36][R162.64+0x1] ;  /* 0x00000124a29b7981 */ /* 0x004ee4000c1e1100 */
[----:B---3--:R-:W-:-:S05]  /*2270*/  PRMT R89, R155, 0x8880, RZ ;  /* 0x000088809b597816 */ /* 0x008fca00000000ff */
[----:B------:R-:W-:-:S07]  /*2280*/  IMAD R164, R89, R154, RZ ;  /* 0x0000009a59a47224 */ /* 0x000fce00078e02ff */
.L_x_38:
[----:B------:R-:W-:Y:S05]  /*2290*/  BSYNC B1 ;  /* 0x0000000000017941 */ /* 0x000fea0003800000 */
.L_x_37:
[----:B------:R-:W-:Y:S01]  /*22a0*/  @!P4 IMAD R91, R91, R153, R164 ;  /* 0x000000995b5bc224 */ /* 0x000fe200078e02a4 */
[----:B------:R-:W-:Y:S04]  /*22b0*/  BSSY B1, `(.L_x_39) ;  /* 0x0000006000017945 */ /* 0x000fe80003800000 */
[----:B------:R4:W-:Y:S01]  /*22c0*/  @!P4 STG.E.U8 desc[UR36][R8.64+0x1], R91 ;  /* 0x0000015b0800c986 */ /* 0x0009e2000c101124 */
[----:B------:R-:W-:Y:S05]  /*22d0*/  @P3 BRA `(.L_x_40) ;  /* 0x00000000000c3947 */ /* 0x000fea0003800000 */
[----:B--2---:R-:W3:Y:S02]  /*22e0*/  LDG.E.U8 R155, desc[UR36][R22.64+0x8] ;  /* 0x00000824169b7981 */ /* 0x004ee4000c1e1100 */
[----:B---3--:R-:W-:-:S05]  /*22f0*/  PRMT R89, R155, 0x8880, RZ ;  /* 0x000088809b597816 */ /* 0x008fca00000000ff */
[----:B------:R-:W-:-:S07]  /*2300*/  IMAD R164, R89, R154, RZ ;  /* 0x0000009a59a47224 */ /* 0x000fce00078e02ff */
.L_x_40:
[----:B------:R-:W-:Y:S05]  /*2310*/  BSYNC B1 ;  /* 0x0000000000017941 */ /* 0x000fea0003800000 */
.L_x_39:
[----:B---3--:R-:W-:Y:S01]  /*2320*/  @!P3 IMAD R89, R92, R153, R164 ;  /* 0x000000995c59b224 */ /* 0x008fe200078e02a4 */
[----:B------:R-:W-:Y:S04]  /*2330*/  BSSY B1, `(.L_x_41) ;  /* 0x0000006000017945 */ /* 0x000fe80003800000 */
[----:B------:R3:W-:Y:S01]  /*2340*/  @!P3 STG.E.U8 desc[UR36][R158.64+0x8], R89 ;  /* 0x000008599e00b986 */ /* 0x0007e2000c101124 */
[----:B------:R-:W-:Y:S05]  /*2350*/  @P5 BRA `(.L_x_42) ;  /* 0x00000000000c5947 */ /* 0x000fea0003800000 */
[----:B--2---:R-:W3:Y:S02]  /*2360*/  LDG.E.U8 R155, desc[UR36][R22.64+0x9] ;  /* 0x00000924169b7981 */ /* 0x004ee4000c1e1100 */
[----:B---3--:R-:W-:-:S05]  /*2370*/  PRMT R89, R155, 0x8880, RZ ;  /* 0x000088809b597816 */ /* 0x008fca00000000ff */
[----:B------:R-:W-:-:S07]  /*2380*/  IMAD R164, R89, R154, RZ ;  /* 0x0000009a59a47224 */ /* 0x000fce00078e02ff */
.L_x_42:
[----:B------:R-:W-:Y:S05]  /*2390*/  BSYNC B1 ;  /* 0x0000000000017941 */ /* 0x000fea0003800000 */
.L_x_41:
[----:B------:R-:W-:Y:S01]  /*23a0*/  @!P5 IMAD R93, R93, R153, R164 ;  /* 0x000000995d5dd224 */ /* 0x000fe200078e02a4 */
[----:B------:R-:W-:Y:S04]  /*23b0*/  BSSY B1, `(.L_x_43) ;  /* 0x0000006000017945 */ /* 0x000fe80003800000 */
[----:B------:R0:W-:Y:S01]  /*23c0*/  @!P5 STG.E.U8 desc[UR36][R158.64+0x9], R93 ;  /* 0x0000095d9e00d986 */ /* 0x0001e2000c101124 */
[----:B------:R-:W-:Y:S05]  /*23d0*/  @P2 BRA `(.L_x_44) ;  /* 0x00000000000c2947 */ /* 0x000fea0003800000 */
[----:B--2---:R-:W3:Y:S02]  /*23e0*/  LDG.E.U8 R155, desc[UR36][R162.64+0x8] ;  /* 0x00000824a29b7981 */ /* 0x004ee4000c1e1100 */
[----:B---3--:R-:W-:-:S05]  /*23f0*/  PRMT R89, R155, 0x8880, RZ ;  /* 0x000088809b597816 */ /* 0x008fca00000000ff */
[----:B------:R-:W-:-:S07]  /*2400*/  IMAD R164, R89, R154, RZ ;  /* 0x0000009a59a47224 */ /* 0x000fce00078e02ff */
.L_x_44:
[----:B------:R-:W-:Y:S05]  /*2410*/  BSYNC B1 ;  /* 0x0000000000017941 */ /* 0x000fea0003800000 */
.L_x_43:
        /* <DEDUP_REMOVED lines=11> */
.L_x_46:
[----:B------:R-:W-:Y:S05]  /*24d0*/  BSYNC B1 ;  /* 0x0000000000017941 */ /* 0x000fea0003800000 */
.L_x_45:
[----:B------:R-:W-:Y:S01]  /*24e0*/  @!P4 IMAD R95, R95, R153, R164 ;  /* 0x000000995f5fc224 */ /* 0x000fe200078e02a4 */
[----:B------:R-:W-:Y:S04]  /*24f0*/  BSSY B1, `(.L_x_47) ;  /* 0x0000006000017945 */ /* 0x000fe80003800000 */
[----:B------:R0:W-:Y:S01]  /*2500*/  @!P4 STG.E.U8 desc[UR36][R8.64+0x9], R95 ;  /* 0x0000095f0800c986 */ /* 0x0001e2000c101124 */
[----:B------:R-:W-:Y:S05]  /*2510*/  @P3 BRA `(.L_x_48) ;  /* 0x00000000000c3947 */ /* 0x000fea0003800000 */
[----:B--2---:R-:W3:Y:S02]  /*2520*/  LDG.E.U8 R155, desc[UR36][R22.64+0x10] ;  /* 0x00001024169b7981 */ /* 0x004ee4000c1e1100 */
[----:B---3--:R-:W-:-:S05]  /*2530*/  PRMT R89, R155, 0x8880, RZ ;  /* 0x000088809b597816 */ /* 0x008fca00000000ff */
[----:B------:R-:W-:-:S07]  /*2540*/  IMAD R164, R89, R154, RZ ;  /* 0x0000009a59a47224 */ /* 0x000fce00078e02ff */
.L_x_48:
[----:B------:R-:W-:Y:S05]  /*2550*/  BSYNC B1 ;  /* 0x0000000000017941 */ /* 0x000fea0003800000 */
.L_x_47:
[----:B---3--:R-:W-:Y:S01]  /*2560*/  @!P3 IMAD R89, R96, R153, R164 ;  /* 0x000000996059b224 */ /* 0x008fe200078e02a4 */
[----:B------:R-:W-:Y:S04]  /*2570*/  BSSY B1, `(.L_x_49) ;  /* 0x0000006000017945 */ /* 0x000fe80003800000 */
[----:B------:R3:W-:Y:S01]  /*2580*/  @!P3 STG.E.U8 desc[UR36][R158.64+0x10], R89 ;  /* 0x000010599e00b986 */ /* 0x0007e2000c101124 */
[----:B------:R-:W-:Y:S05]  /*2590*/  @P5 BRA `(.L_x_50) ;  /* 0x00000000000c5947 */ /* 0x000fea0003800000 */
[----:B--2---:R-:W3:Y:S02]  /*25a0*/  LDG.E.U8 R155, desc[UR36][R22.64+0x11] ;  /* 0x00001124169b7981 */ /* 0x004ee4000c1e1100 */
[----:B---3--:R-:W-:-:S05]  /*25b0*/  PRMT R89, R155, 0x8880, RZ ;  /* 0x000088809b597816 */ /* 0x008fca00000000ff */
[----:B------:R-:W-:-:S07]  /*25c0*/  IMAD R164, R89, R154, RZ ;  /* 0x0000009a59a47224 */ /* 0x000fce00078e02ff */
.L_x_50:
[----:B------:R-:W-:Y:S05]  /*25d0*/  BSYNC B1 ;  /* 0x0000000000017941 */ /* 0x000fea0003800000 */
.L_x_49:
[----:B------:R-:W-:Y:S01]  /*25e0*/  @!P5 IMAD R97, R97, R153, R164 ;  /* 0x000000996161d224 */ /* 0x000fe200078e02a4 */
[----:B------:R-:W-:Y:S04]  /*25f0*/  BSSY B1, `(.L_x_51) ;  /* 0x0000006000017945 */ /* 0x000fe80003800000 */
[----:B------:R0:W-:Y:S01]  /*2600*/  @!P5 STG.E.U8 desc[UR36][R158.64+0x11], R97 ;  /* 0x000011619e00d986 */ /* 0x0001e2000c101124 */
[----:B------:R-:W-:Y:S05]  /*2610*/  @P2 BRA `(.L_x_52) ;  /* 0x00000000000c2947 */ /* 0x000fea0003800000 */
[----:B--2---:R-:W3:Y:S02]  /*2620*/  LDG.E.U8 R155, desc[UR36][R162.64+0x10] ;  /* 0x00001024a29b7981 */ /* 0x004ee4000c1e1100 */
[----:B---3--:R-:W-:-:S05]  /*2630*/  PRMT R89, R155, 0x8880, RZ ;  /* 0x000088809b597816 */ /* 0x008fca00000000ff */
[----:B------:R-:W-:-:S07]  /*2640*/  IMAD R164, R89, R154, RZ ;  /* 0x0000009a59a47224 */ /* 0x000fce00078e02ff */
.L_x_52:
[----:B------:R-:W-:Y:S05]  /*2650*/  BSYNC B1 ;  /* 0x0000000000017941 */ /* 0x000fea0003800000 */
.L_x_51:
        /* <DEDUP_REMOVED lines=11> */
.L_x_54:
[----:B------:R-:W-:Y:S05]  /*2710*/  BSYNC B1 ;  /* 0x0000000000017941 */ /* 0x000fea0003800000 */
.L_x_53:
[----:B------:R-:W-:Y:S01]  /*2720*/  @!P4 IMAD R99, R99, R153, R164 ;  /* 0x000000996363c224 */ /* 0x000fe200078e02a4 */
[----:B------:R-:W-:Y:S04]  /*2730*/  BSSY B1, `(.L_x_55) ;  /* 0x0000006000017945 */ /* 0x000fe80003800000 */
[----:B------:R0:W-:Y:S01]  /*2740*/  @!P4 STG.E.U8 desc[UR36][R8.64+0x11], R99 ;  /* 0x000011630800c986 */ /* 0x0001e2000c101124 */
[----:B------:R-:W-:Y:S05]  /*2750*/  @P3 BRA `(.L_x_56) ;  /* 0x00000000000c3947 */ /* 0x000fea0003800000 */
[----:B--2---:R-:W3:Y:S02]  /*2760*/  LDG.E.U8 R155, desc[UR36][R22.64+0x18] ;  /* 0x00001824169b7981 */ /* 0x004ee4000c1e1100 */
[----:B---3--:R-:W-:-:S05]  /*2770*/  PRMT R89, R155, 0x8880, RZ ;  /* 0x000088809b597816 */ /* 0x008fca00000000ff */
[----:B------:R-:W-:-:S07]  /*2780*/  IMAD R164, R89, R154, RZ ;  /* 0x0000009a59a47224 */ /* 0x000fce00078e02ff */
.L_x_56:
[----:B------:R-:W-:Y:S05]  /*2790*/  BSYNC B1 ;  /* 0x0000000000017941 */ /* 0x000fea0003800000 */
.L_x_55:
[----:B---3--:R-:W-:Y:S01]  /*27a0*/  @!P3 IMAD R89, R100, R153, R164 ;  /* 0x000000996459b224 */ /* 0x008fe200078e02a4 */
[----:B------:R-:W-:Y:S04]  /*27b0*/  BSSY B1, `(.L_x_57) ;  /* 0x0000006000017945 */ /* 0x000fe80003800000 */
[----:B------:R3:W-:Y:S01]  /*27c0*/  @!P3 STG.E.U8 desc[UR36][R158.64+0x18], R89 ;  /* 0x000018599e00b986 */ /* 0x0007e2000c101124 */
[----:B------:R-:W-:Y:S05]  /*27d0*/  @P5 BRA `(.L_x_58) ;  /* 0x00000000000c5947 */ /* 0x000fea0003800000 */
[----:B--2---:R-:W3:Y:S02]  /*27e0*/  LDG.E.U8 R155, desc[UR36][R22.64+0x19] ;  /* 0x00001924169b7981 */ /* 0x004ee4000c1e1100 */
[----:B---3--:R-:W-:-:S05]  /*27f0*/  PRMT R89, R155, 0x8880, RZ ;  /* 0x000088809b597816 */ /* 0x008fca00000000ff */
[----:B------:R-:W-:-:S07]  /*2800*/  IMAD R164, R89, R154, RZ ;  /* 0x0000009a59a47224 */ /* 0x000fce00078e02ff */
.L_x_58:
[----:B------:R-:W-:Y:S05]  /*2810*/  BSYNC B1 ;  /* 0x0000000000017941 */ /* 0x000fea0003800000 */
.L_x_57:
[----:B------:R-:W-:Y:S01]  /*2820*/  @!P5 IMAD R101, R101, R153, R164 ;  /* 0x000000996565d224 */ /* 0x000fe200078e02a4 */
[----:B------:R-:W-:Y:S04]  /*2830*/  BSSY B1, `(.L_x_59) ;  /* 0x0000006000017945 */ /* 0x000fe80003800000 */
[----:B------:R0:W-:Y:S01]  /*2840*/  @!P5 STG.E.U8 desc[UR36][R158.64+0x19], R101 ;  /* 0x000019659e00d986 */ /* 0x0001e2000c101124 */
[----:B------:R-:W-:Y:S05]  /*2850*/  @P2 BRA `(.L_x_60) ;  /* 0x00000000000c2947 */ /* 0x000fea0003800000 */
[----:B--2---:R-:W3:Y:S02]  /*2860*/  LDG.E.U8 R155, desc[UR36][R162.64+0x18] ;  /* 0x00001824a29b7981 */ /* 0x004ee4000c1e1100 */
[----:B---3--:R-:W-:-:S05]  /*2870*/  PRMT R89, R155, 0x8880, RZ ;  /* 0x000088809b597816 */ /* 0x008fca00000000ff */
[----:B------:R-:W-:-:S07]  /*2880*/  IMAD R164, R89, R154, RZ ;  /* 0x0000009a59a47224 */ /* 0x000fce00078e02ff */
.L_x_60:
[----:B------:R-:W-:Y:S05]  /*2890*/  BSYNC B1 ;  /* 0x0000000000017941 */ /* 0x000fea0003800000 */
.L_x_59:
        /* <DEDUP_REMOVED lines=11> */
.L_x_62:
[----:B------:R-:W-:Y:S05]  /*2950*/  BSYNC B1 ;  /* 0x0000000000017941 */ /* 0x000fea0003800000 */
.L_x_61:
[----:B------:R-:W-:Y:S01]  /*2960*/  @!P4 IMAD R103, R103, R153, R164 ;  /* 0x000000996767c224 */ /* 0x000fe200078e02a4 */
[----:B------:R-:W-:Y:S04]  /*2970*/  BSSY B1, `(.L_x_63) ;  /* 0x0000006000017945 */ /* 0x000fe80003800000 */
[----:B------:R0:W-:Y:S01]  /*2980*/  @!P4 STG.E.U8 desc[UR36][R8.64+0x19], R103 ;  /* 0x000019670800c986 */ /* 0x0001e2000c101124 */
[----:B------:R-:W-:Y:S05]  /*2990*/  @P3 BRA `(.L_x_64) ;  /* 0x00000000000c3947 */ /* 0x000fea0003800000 */
[----:B--2---:R-:W3:Y:S02]  /*29a0*/  LDG.E.U8 R155, desc[UR36][R22.64+0x20] ;  /* 0x00002024169b7981 */ /* 0x004ee4000c1e1100 */
[----:B---3--:R-:W-:-:S05]  /*29b0*/  PRMT R89, R155, 0x8880, RZ ;  /* 0x000088809b597816 */ /* 0x008fca00000000ff */
[----:B------:R-:W-:-:S07]  /*29c0*/  IMAD R164, R89, R154, RZ ;  /* 0x0000009a59a47224 */ /* 0x000fce00078e02ff */
.L_x_64:
[----:B------:R-:W-:Y:S05]  /*29d0*/  BSYNC B1 ;  /* 0x0000000000017941 */ /* 0x000fea0003800000 */
.L_x_63:
[----:B---3--:R-:W-:Y:S01]  /*29e0*/  @!P3 IMAD R89, R104, R153, R164 ;  /* 0x000000996859b224 */ /* 0x008fe200078e02a4 */
[----:B------:R-:W-:Y:S04]  /*29f0*/  BSSY B1, `(.L_x_65) ;  /* 0x0000006000017945 */ /* 0x000fe80003800000 */
[----:B------:R3:W-:Y:S01]  /*2a00*/  @!P3 STG.E.U8 desc[UR36][R158.64+0x20], R89 ;  /* 0x000020599e00b986 */ /* 0x0007e2000c101124 */
[----:B------:R-:W-:Y:S05]  /*2a10*/  @P5 BRA `(.L_x_66) ;  /* 0x00000000000c5947 */ /* 0x000fea0003800000 */
[----:B--2---:R-:W3:Y:S02]  /*2a20*/  LDG.E.U8 R155, desc[UR36][R22.64+0x21] ;  /* 0x00002124169b7981 */ /* 0x004ee4000c1e1100 */
[----:B---3--:R-:W-:-:S05]  /*2a30*/  PRMT R89, R155, 0x8880, RZ ;  /* 0x000088809b597816 */ /* 0x008fca00000000ff */
[----:B------:R-:W-:-:S07]  /*2a40*/  IMAD R164, R89, R154, RZ ;  /* 0x0000009a59a47224 */ /* 0x000fce00078e02ff */
.L_x_66:
[----:B------:R-:W-:Y:S05]  /*2a50*/  BSYNC B1 ;  /* 0x0000000000017941 */ /* 0x000fea0003800000 */
.L_x_65:
[----:B------:R-:W-:Y:S01]  /*2a60*/  @!P5 IMAD R105, R105, R153, R164 ;  /* 0x000000996969d224 */ /* 0x000fe200078e02a4 */
[----:B------:R-:W-:Y:S04]  /*2a70*/  BSSY B1, `(.L_x_67) ;  /* 0x0000006000017945 */ /* 0x000fe80003800000 */
[----:B------:R0:W-:Y:S01]  /*2a80*/  @!P5 STG.E.U8 desc[UR36][R158.64+0x21], R105 ;  /* 0x000021699e00d986 */ /* 0x0001e2000c101124 */
[----:B------:R-:W-:Y:S05]  /*2a90*/  @P2 BRA `(.L_x_68) ;  /* 0x00000000000c2947 */ /* 0x000fea0003800000 */
[----:B--2---:R-:W3:Y:S02]  /*2aa0*/  LDG.E.U8 R155, desc[UR36][R162.64+0x20] ;  /* 0x00002024a29b7981 */ /* 0x004ee4000c1e1100 */
[----:B---3--:R-:W-:-:S05]  /*2ab0*/  PRMT R89, R155, 0x8880, RZ ;  /* 0x000088809b597816 */ /* 0x008fca00000000ff */
[----:B------:R-:W-:-:S07]  /*2ac0*/  IMAD R164, R89, R154, RZ ;  /* 0x0000009a59a47224 */ /* 0x000fce00078e02ff */
.L_x_68:
[----:B------:R-:W-:Y:S05]  /*2ad0*/  BSYNC B1 ;  /* 0x0000000000017941 */ /* 0x000fea0003800000 */
.L_x_67:
        /* <DEDUP_REMOVED lines=11> */
.L_x_70:
[----:B------:R-:W-:Y:S05]  /*2b90*/  BSYNC B1 ;  /* 0x0000000000017941 */ /* 0x000fea0003800000 */
.L_x_69:
[----:B------:R-:W-:Y:S01]  /*2ba0*/  @!P4 IMAD R107, R107, R153, R164 ;  /* 0x000000996b6bc224 */ /* 0x000fe200078e02a4 */
[----:B------:R-:W-:Y:S04]  /*2bb0*/  BSSY B1, `(.L_x_71) ;  /* 0x0000006000017945 */ /* 0x000fe80003800000 */
[----:B------:R0:W-:Y:S01]  /*2bc0*/  @!P4 STG.E.U8 desc[UR36][R8.64+0x21], R107 ;  /* 0x0000216b0800c986 */ /* 0x0001e2000c101124 */
[----:B------:R-:W-:Y:S05]  /*2bd0*/  @P3 BRA `(.L_x_72) ;  /* 0x00000000000c3947 */ /* 0x000fea0003800000 */
[----:B--2---:R-:W3:Y:S02]  /*2be0*/  LDG.E.U8 R155, desc[UR36][R22.64+0x28] ;  /* 0x00002824169b7981 */ /* 0x004ee4000c1e1100 */
[----:B---3--:R-:W-:-:S05]  /*2bf0*/  PRMT R89, R155, 0x8880, RZ ;  /* 0x000088809b597816 */ /* 0x008fca00000000ff */
[----:B------:R-:W-:-:S07]  /*2c00*/  IMAD R164, R89, R154, RZ ;  /* 0x0000009a59a47224 */ /* 0x000fce00078e02ff */
.L_x_72:
[----:B------:R-:W-:Y:S05]  /*2c10*/  BSYNC B1 ;  /* 0x0000000000017941 */ /* 0x000fea0003800000 */
.L_x_71:
[----:B---3--:R-:W-:Y:S01]  /*2c20*/  @!P3 IMAD R89, R108, R153, R164 ;  /* 0x000000996c59b224 */ /* 0x008fe200078e02a4 */
[----:B------:R-:W-:Y:S04]  /*2c30*/  BSSY B1, `(.L_x_73) ;  /* 0x0000006000017945 */ /* 0x000fe80003800000 */
[----:B------:R3:W-:Y:S01]  /*2c40*/  @!P3 STG.E.U8 desc[UR36][R158.64+0x28], R89 ;  /* 0x000028599e00b986 */ /* 0x0007e2000c101124 */
[----:B------:R-:W-:Y:S05]  /*2c50*/  @P5 BRA `(.L_x_74) ;  /* 0x00000000000c5947 */ /* 0x000fea0003800000 */
[----:B--2---:R-:W3:Y:S02]  /*2c60*/  LDG.E.U8 R155, desc[UR36][R22.64+0x29] ;  /* 0x00002924169b7981 */ /* 0x004ee4000c1e1100 */
[----:B---3--:R-:W-:-:S05]  /*2c70*/  PRMT R89, R155, 0x8880, RZ ;  /* 0x000088809b597816 */ /* 0x008fca00000000ff */
[----:B------:R-:W-:-:S07]  /*2c80*/  IMAD R164, R89, R154, RZ ;  /* 0x0000009a59a47224 */ /* 0x000fce00078e02ff */
.L_x_74:
[----:B------:R-:W-:Y:S05]  /*2c90*/  BSYNC B1 ;  /* 0x0000000000017941 */ /* 0x000fea0003800000 */
.L_x_73:
[----:B------:R-:W-:Y:S01]  /*2ca0*/  @!P5 IMAD R109, R109, R153, R164 ;  /* 0x000000996d6dd224 */ /* 0x000fe200078e02a4 */
[----:B------:R-:W-:Y:S04]  /*2cb0*/  BSSY B1, `(.L_x_75) ;  /* 0x0000006000017945 */ /* 0x000fe80003800000 */
[----:B------:R0:W-:Y:S01]  /*2cc0*/  @!P5 STG.E.U8 desc[UR36][R158.64+0x29], R109 ;  /* 0x0000296d9e00d986 */ /* 0x0001e2000c101124 */
[----:B------:R-:W-:Y:S05]  /*2cd0*/  @P2 BRA `(.L_x_76) ;  /* 0x00000000000c2947 */ /* 0x000fea0003800000 */
[----:B--2---:R-:W3:Y:S02]  /*2ce0*/  LDG.E.U8 R155, desc[UR36][R162.64+0x28] ;  /* 0x00002824a29b7981 */ /* 0x004ee4000c1e1100 */
[----:B---3--:R-:W-:-:S05]  /*2cf0*/  PRMT R89, R155, 0x8880, RZ ;  /* 0x000088809b597816 */ /* 0x008fca00000000ff */
[----:B------:R-:W-:-:S07]  /*2d00*/  IMAD R164, R89, R154, RZ ;  /* 0x0000009a59a47224 */ /* 0x000fce00078e02ff */
.L_x_76:
[----:B------:R-:W-:Y:S05]  /*2d10*/  BSYNC B1 ;  /* 0x0000000000017941 */ /* 0x000fea0003800000 */
.L_x_75:
        /* <DEDUP_REMOVED lines=11> */
.L_x_78:
[----:B------:R-:W-:Y:S05]  /*2dd0*/  BSYNC B1 ;  /* 0x0000000000017941 */ /* 0x000fea0003800000 */
.L_x_77:
[----:B------:R-:W-:Y:S01]  /*2de0*/  @!P4 IMAD R111, R111, R153, R164 ;  /* 0x000000996f6fc224 */ /* 0x000fe200078e02a4 */
[----:B------:R-:W-:Y:S04]  /*2df0*/  BSSY B1, `(.L_x_79) ;  /* 0x0000006000017945 */ /* 0x000fe80003800000 */
[----:B------:R0:W-:Y:S01]  /*2e00*/  @!P4 STG.E.U8 desc[UR36][R8.64+0x29], R111 ;  /* 0x0000296f0800c986 */ /* 0x0001e2000c101124 */
[----:B------:R-:W-:Y:S05]  /*2e10*/  @P3 BRA `(.L_x_80) ;  /* 0x00000000000c3947 */ /* 0x000fea0003800000 */
[----:B--2---:R-:W3:Y:S02]  /*2e20*/  LDG.E.U8 R155, desc[UR36][R22.64+0x30] ;  /* 0x00003024169b7981 */ /* 0x004ee4000c1e1100 */
[----:B---3--:R-:W-:-:S05]  /*2e30*/  PRMT R89, R155, 0x8880, RZ ;  /* 0x000088809b597816 */ /* 0x008fca00000000ff */
[----:B------:R-:W-:-:S07]  /*2e40*/  IMAD R164, R89, R154, RZ ;  /* 0x0000009a59a47224 */ /* 0x000fce00078e02ff */
.L_x_80:
[----:B------:R-:W-:Y:S05]  /*2e50*/  BSYNC B1 ;  /* 0x0000000000017941 */ /* 0x000fea0003800000 */
.L_x_79:
[----:B---3--:R-:W-:Y:S01]  /*2e60*/  @!P3 IMAD R89, R112, R153, R164 ;  /* 0x000000997059b224 */ /* 0x008fe200078e02a4 */
[----:B------:R-:W-:Y:S04]  /*2e70*/  BSSY B1, `(.L_x_81) ;  /* 0x0000006000017945 */ /* 0x000fe80003800000 */
[----:B------:R3:W-:Y:S01]  /*2e80*/  @!P3 STG.E.U8 desc[UR36][R158.64+0x30], R89 ;  /* 0x000030599e00b986 */ /* 0x0007e2000c101124 */
[----:B------:R-:W-:Y:S05]  /*2e90*/  @P5 BRA `(.L_x_82) ;  /* 0x00000000000c5947 */ /* 0x000fea0003800000 */
[----:B--2---:R-:W3:Y:S02]  /*2ea0*/  LDG.E.U8 R155, desc[UR36][R22.64+0x31] ;  /* 0x00003124169b7981 */ /* 0x004ee4000c1e1100 */
[----:B---3--:R-:W-:-:S05]  /*2eb0*/  PRMT R89, R155, 0x8880, RZ ;  /* 0x000088809b597816 */ /* 0x008fca00000000ff */
[----:B------:R-:W-:-:S07]  /*2ec0*/  IMAD R164, R89, R154, RZ ;  /* 0x0000009a59a47224 */ /* 0x000fce00078e02ff */
.L_x_82:
[----:B------:R-:W-:Y:S05]  /*2ed0*/  BSYNC B1 ;  /* 0x0000000000017941 */ /* 0x000fea0003800000 */
.L_x_81:
[----:B------:R-:W-:Y:S01]  /*2ee0*/  @!P5 IMAD R113, R113, R153, R164 ;  /* 0x000000997171d224 */ /* 0x000fe200078e02a4 */
[----:B------:R-:W-:Y:S04]  /*2ef0*/  BSSY B1, `(.L_x_83) ;  /* 0x0000006000017945 */ /* 0x000fe80003800000 */
[----:B------:R0:W-:Y:S01]  /*2f00*/  @!P5 STG.E.U8 desc[UR36][R158.64+0x31], R113 ;  /* 0x000031719e00d986 */ /* 0x0001e2000c101124 */
[----:B------:R-:W-:Y:S05]  /*2f10*/  @P2 BRA `(.L_x_84) ;  /* 0x00000000000c2947 */ /* 0x000fea0003800000 */
[----:B--2---:R-:W3:Y:S02]  /*2f20*/  LDG.E.U8 R155, desc[UR36][R162.64+0x30] ;  /* 0x00003024a29b7981 */ /* 0x004ee4000c1e1100 */
[----:B---3--:R-:W-:-:S05]  /*2f30*/  PRMT R89, R155, 0x8880, RZ ;  /* 0x000088809b597816 */ /* 0x008fca00000000ff */
[----:B------:R-:W-:-:S07]  /*2f40*/  IMAD R164, R89, R154, RZ ;  /* 0x0000009a59a47224 */ /* 0x000fce00078e02ff */
.L_x_84:
[----:B------:R-:W-:Y:S05]  /*2f50*/  BSYNC B1 ;  /* 0x0000000000017941 */ /* 0x000fea0003800000 */
.L_x_83:
        /* <DEDUP_REMOVED lines=11> */
.L_x_86:
[----:B------:R-:W-:Y:S05]  /*3010*/  BSYNC B1 ;  /* 0x0000000000017941 */ /* 0x000fea0003800000 */
.L_x_85:
[----:B------:R-:W-:Y:S01]  /*3020*/  @!P4 IMAD R115, R115, R153, R164 ;  /* 0x000000997373c224 */ /* 0x000fe200078e02a4 */
[----:B------:R-:W-:Y:S04]  /*3030*/  BSSY B1, `(.L_x_87) ;  /* 0x0000006000017945 */ /* 0x000fe80003800000 */
[----:B------:R0:W-:Y:S01]  /*3040*/  @!P4 STG.E.U8 desc[UR36][R8.64+0x31], R115 ;  /* 0x000031730800c986 */ /* 0x0001e2000c101124 */
[----:B------:R-:W-:Y:S05]  /*3050*/  @P3 BRA `(.L_x_88) ;  /* 0x00000000000c3947 */ /* 0x000fea0003800000 */
[----:B--2---:R-:W3:Y:S02]  /*3060*/  LDG.E.U8 R155, desc[UR36][R22.64+0x38] ;  /* 0x00003824169b7981 */ /* 0x004ee4000c1e1100 */
[----:B---3--:R-:W-:-:S05]  /*3070*/  PRMT R89, R155, 0x8880, RZ ;  /* 0x000088809b597816 */ /* 0x008fca00000000ff */
[----:B------:R-:W-:-:S07]  /*3080*/  IMAD R164, R89, R154, RZ ;  /* 0x0000009a59a47224 */ /* 0x000fce00078e02ff */
.L_x_88:
[----:B------:R-:W-:Y:S05]  /*3090*/  BSYNC B1 ;  /* 0x0000000000017941 */ /* 0x000fea0003800000 */
.L_x_87:
[----:B---3--:R-:W-:Y:S01]  /*30a0*/  @!P3 IMAD R89, R116, R153, R164 ;  /* 0x000000997459b224 */ /* 0x008fe200078e02a4 */
[----:B------:R-:W-:Y:S04]  /*30b0*/  BSSY B1, `(.L_x_89) ;  /* 0x0000006000017945 */ /* 0x000fe80003800000 */
[----:B------:R3:W-:Y:S01]  /*30c0*/  @!P3 STG.E.U8 desc[UR36][R158.64+0x38], R89 ;  /* 0x000038599e00b986 */ /* 0x0007e2000c101124 */
[----:B------:R-:W-:Y:S05]  /*30d0*/  @P5 BRA `(.L_x_90) ;  /* 0x00000000000c5947 */ /* 0x000fea0003800000 */
[----:B--2---:R-:W3:Y:S02]  /*30e0*/  LDG.E.U8 R155, desc[UR36][R22.64+0x39] ;  /* 0x00003924169b7981 */ /* 0x004ee4000c1e1100 */
[----:B---3--:R-:W-:-:S05]  /*30f0*/  PRMT R89, R155, 0x8880, RZ ;  /* 0x000088809b597816 */ /* 0x008fca00000000ff */
[----:B------:R-:W-:-:S07]  /*3100*/  IMAD R164, R89, R154, RZ ;  /* 0x0000009a59a47224 */ /* 0x000fce00078e02ff */
.L_x_90:
[----:B------:R-:W-:Y:S05]  /*3110*/  BSYNC B1 ;  /* 0x0000000000017941 */ /* 0x000fea0003800000 */
.L_x_89:
[----:B------:R-:W-:Y:S01]  /*3120*/  @!P5 IMAD R117, R117, R153, R164 ;  /* 0x000000997575d224 */ /* 0x000fe200078e02a4 */
[----:B------:R-:W-:Y:S04]  /*3130*/  BSSY B1, `(.L_x_91) ;  /* 0x0000006000017945 */ /* 0x000fe80003800000 */
[----:B------:R0:W-:Y:S01]  /*3140*/  @!P5 STG.E.U8 desc[UR36][R158.64+0x39], R117 ;  /* 0x000039759e00d986 */ /* 0x0001e2000c101124 */
[----:B------:R-:W-:Y:S05]  /*3150*/  @P2 BRA `(.L_x_92) ;  /* 0x00000000000c2947 */ /* 0x000fea0003800000 */
[----:B--2---:R-:W3:Y:S02]  /*3160*/  LDG.E.U8 R155, desc[UR36][R162.64+0x38] ;  /* 0x00003824a29b7981 */ /* 0x004ee4000c1e1100 */
[----:B---3--:R-:W-:-:S05]  /*3170*/  PRMT R89, R155, 0x8880, RZ ;  /* 0x000088809b597816 */ /* 0x008fca00000000ff */
[----:B------:R-:W-:-:S07]  /*3180*/  IMAD R164, R89, R154, RZ ;  /* 0x0000009a59a47224 */ /* 0x000fce00078e02ff */
.L_x_92:
[----:B------:R-:W-:Y:S05]  /*3190*/  BSYNC B1 ;  /* 0x0000000000017941 */ /* 0x000fea0003800000 */
.L_x_91:
        /* <DEDUP_REMOVED lines=11> */
.L_x_94:
[----:B------:R-:W-:Y:S05]  /*3250*/  BSYNC B1 ;  /* 0x0000000000017941 */ /* 0x000fea0003800000 */
.L_x_93:
[----:B------:R-:W-:Y:S01]  /*3260*/  @!P4 IMAD R119, R119, R153, R164 ;  /* 0x000000997777c224 */ /* 0x000fe200078e02a4 */
[----:B------:R-:W-:Y:S04]  /*3270*/  BSSY B1, `(.L_x_95) ;  /* 0x0000006000017945 */ /* 0x000fe80003800000 */
[----:B------:R0:W-:Y:S01]  /*3280*/  @!P4 STG.E.U8 desc[UR36][R8.64+0x39], R119 ;  /* 0x000039770800c986 */ /* 0x0001e2000c101124 */
[----:B------:R-:W-:Y:S05]  /*3290*/  @P3 BRA `(.L_x_96) ;  /* 0x00000000000c3947 */ /* 0x000fea0003800000 */
[----:B--2---:R-:W3:Y:S02]  /*32a0*/  LDG.E.U8 R155, desc[UR36][R22.64+0x40] ;  /* 0x00004024169b7981 */ /* 0x004ee4000c1e1100 */
[----:B---3--:R-:W-:-:S05]  /*32b0*/  PRMT R89, R155, 0x8880, RZ ;  /* 0x000088809b597816 */ /* 0x008fca00000000ff */
[----:B------:R-:W-:-:S07]  /*32c0*/  IMAD R164, R89, R154, RZ ;  /* 0x0000009a59a47224 */ /* 0x000fce00078e02ff */
.L_x_96:
[----:B------:R-:W-:Y:S05]  /*32d0*/  BSYNC B1 ;  /* 0x0000000000017941 */ /* 0x000fea0003800000 */
.L_x_95:
[----:B---3--:R-:W-:Y:S01]  /*32e0*/  @!P3 IMAD R89, R120, R153, R164 ;  /* 0x000000997859b224 */ /* 0x008fe200078e02a4 */
[----:B------:R-:W-:Y:S04]  /*32f0*/  BSSY B1, `(.L_x_97) ;  /* 0x0000006000017945 */ /* 0x000fe80003800000 */
[----:B------:R3:W-:Y:S01]  /*3300*/  @!P3 STG.E.U8 desc[UR36][R158.64+0x40], R89 ;  /* 0x000040599e00b986 */ /* 0x0007e2000c101124 */
[----:B------:R-:W-:Y:S05]  /*3310*/  @P5 BRA `(.L_x_98) ;  /* 0x00000000000c5947 */ /* 0x000fea0003800000 */
[----:B--2---:R-:W3:Y:S02]  /*3320*/  LDG.E.U8 R155, desc[UR36][R22.64+0x41] ;  /* 0x00004124169b7981 */ /* 0x004ee4000c1e1100 */
[----:B---3--:R-:W-:-:S05]  /*3330*/  PRMT R89, R155, 0x8880, RZ ;  /* 0x000088809b597816 */ /* 0x008fca00000000ff */
[----:B------:R-:W-:-:S07]  /*3340*/  IMAD R164, R89, R154, RZ ;  /* 0x0000009a59a47224 */ /* 0x000fce00078e02ff */
.L_x_98:
[----:B------:R-:W-:Y:S05]  /*3350*/  BSYNC B1 ;  /* 0x0000000000017941 */ /* 0x000fea0003800000 */
.L_x_97:
[----:B------:R-:W-:Y:S01]  /*3360*/  @!P5 IMAD R121, R121, R153, R164 ;  /* 0x000000997979d224 */ /* 0x000fe200078e02a4 */
[----:B------:R-:W-:Y:S04]  /*3370*/  BSSY B1, `(.L_x_99) ;  /* 0x0000006000017945 */ /* 0x000fe80003800000 */
[----:B------:R0:W-:Y:S01]  /*3380*/  @!P5 STG.E.U8 desc[UR36][R158.64+0x41], R121 ;  /* 0x000041799e00d986 */ /* 0x0001e2000c101124 */
[----:B------:R-:W-:Y:S05]  /*3390*/  @P2 BRA `(.L_x_100) ;  /* 0x00000000000c2947 */ /* 0x000fea0003800000 */
[----:B--2---:R-:W3:Y:S02]  /*33a0*/  LDG.E.U8 R155, desc[UR36][R162.64+0x40] ;  /* 0x00004024a29b7981 */ /* 0x004ee4000c1e1100 */
[----:B---3--:R-:W-:-:S05]  /*33b0*/  PRMT R89, R155, 0x8880, RZ ;  /* 0x000088809b597816 */ /* 0x008fca00000000ff */
[----:B------:R-:W-:-:S07]  /*33c0*/  IMAD R164, R89, R154, RZ ;  /* 0x0000009a59a47224 */ /* 0x000fce00078e02ff */
.L_x_100:
[----:B------:R-:W-:Y:S05]  /*33d0*/  BSYNC B1 ;  /* 0x0000000000017941 */ /* 0x000fea0003800000 */
.L_x_99:
        /* <DEDUP_REMOVED lines=11> */
.L_x_102:
[----:B------:R-:W-:Y:S05]  /*3490*/  BSYNC B1 ;  /* 0x0000000000017941 */ /* 0x000fea0003800000 */
.L_x_101:
[----:B------:R-:W-:Y:S01]  /*34a0*/  @!P4 IMAD R123, R123, R153, R164 ;  /* 0x000000997b7bc224 */ /* 0x000fe200078e02a4 */
[----:B------:R-:W-:Y:S04]  /*34b0*/  BSSY B1, `(.L_x_103) ;  /* 0x0000006000017945 */ /* 0x000fe80003800000 */
[----:B------:R0:W-:Y:S01]  /*34c0*/  @!P4 STG.E.U8 desc[UR36][R8.64+0x41], R123 ;  /* 0x0000417b0800c986 */ /* 0x0001e2000c101124 */
[----:B------:R-:W-:Y:S05]  /*34d0*/  @P3 BRA `(.L_x_104) ;  /* 0x00000000000c3947 */ /* 0x000fea0003800000 */
[----:B--2---:R-:W3:Y:S02]  /*34e0*/  LDG.E.U8 R155, desc[UR36][R22.64+0x48] ;  /* 0x00004824169b7981 */ /* 0x004ee4000c1e1100 */
[----:B---3--:R-:W-:-:S05]  /*34f0*/  PRMT R89, R155, 0x8880, RZ ;  /* 0x000088809b597816 */ /* 0x008fca00000000ff */
[----:B------:R-:W-:-:S07]  /*3500*/  IMAD R164, R89, R154, RZ ;  /* 0x0000009a59a47224 */ /* 0x000fce00078e02ff */
.L_x_104:
[----:B------:R-:W-:Y:S05]  /*3510*/  BSYNC B1 ;  /* 0x0000000000017941 */ /* 0x000fea0003800000 */
.L_x_103:
[----:B---3--:R-:W-:Y:S01]  /*3520*/  @!P3 IMAD R89, R124, R153, R164 ;  /* 0x000000997c59b224 */ /* 0x008fe200078e02a4 */
[----:B------:R-:W-:Y:S04]  /*3530*/  BSSY B1, `(.L_x_105) ;  /* 0x0000006000017945 */ /* 0x000fe80003800000 */
[----:B------:R3:W-:Y:S01]  /*3540*/  @!P3 STG.E.U8 desc[UR36][R158.64+0x48], R89 ;  /* 0x000048599e00b986 */ /* 0x0007e2000c101124 */
[----:B------:R-:W-:Y:S05]  /*3550*/  @P5 BRA `(.L_x_106) ;  /* 0x00000000000c5947 */ /* 0x000fea0003800000 */
[----:B--2---:R-:W3:Y:S02]  /*3560*/  LDG.E.U8 R155, desc[UR36][R22.64+0x49] ;  /* 0x00004924169b7981 */ /* 0x004ee4000c1e1100 */
[----:B---3--:R-:W-:-:S05]  /*3570*/  PRMT R89, R155, 0x8880, RZ ;  /* 0x000088809b597816 */ /* 0x008fca00000000ff */
[----:B------:R-:W-:-:S07]  /*3580*/  IMAD R164, R89, R154, RZ ;  /* 0x0000009a59a47224 */ /* 0x000fce00078e02ff */
.L_x_106:
[----:B------:R-:W-:Y:S05]  /*3590*/  BSYNC B1 ;  /* 0x0000000000017941 */ /* 0x000fea0003800000 */
.L_x_105:
[----:B------:R-:W-:Y:S01]  /*35a0*/  @!P5 IMAD R125, R125, R153, R164 ;  /* 0x000000997d7dd224 */ /* 0x000fe200078e02a4 */
[----:B------:R-:W-:Y:S04]  /*35b0*/  BSSY B1, `(.L_x_107) ;  /* 0x0000006000017945 */ /* 0x000fe80003800000 */
[----:B------:R0:W-:Y:S01]  /*35c0*/  @!P5 STG.E.U8 desc[UR36][R158.64+0x49], R125 ;  /* 0x0000497d9e00d986 */ /* 0x0001e2000c101124 */
[----:B------:R-:W-:Y:S05]  /*35d0*/  @P2 BRA `(.L_x_108) ;  /* 0x00000000000c2947 */ /* 0x000fea0003800000 */
[----:B--2---:R-:W3:Y:S02]  /*35e0*/  LDG.E.U8 R155, desc[UR36][R162.64+0x48] ;  /* 0x00004824a29b7981 */ /* 0x004ee4000c1e1100 */
[----:B---3--:R-:W-:-:S05]  /*35f0*/  PRMT R89, R155, 0x8880, RZ ;  /* 0x000088809b597816 */ /* 0x008fca00000000ff */
[----:B------:R-:W-:-:S07]  /*3600*/  IMAD R164, R89, R154, RZ ;  /* 0x0000009a59a47224 */ /* 0x000fce00078e02ff */
.L_x_108:
[----:B------:R-:W-:Y:S05]  /*3610*/  BSYNC B1 ;  /* 0x0000000000017941 */ /* 0x000fea0003800000 */
.L_x_107:
        /* <DEDUP_REMOVED lines=11> */
.L_x_110:
[----:B------:R-:W-:Y:S05]  /*36d0*/  BSYNC B1 ;  /* 0x0000000000017941 */ /* 0x000fea0003800000 */
.L_x_109:
[----:B------:R-:W-:Y:S01]  /*36e0*/  @!P4 IMAD R127, R127, R153, R164 ;  /* 0x000000997f7fc224 */ /* 0x000fe200078e02a4 */
[----:B------:R-:W-:Y:S04]  /*36f0*/  BSSY B1, `(.L_x_111) ;  /* 0x0000006000017945 */ /* 0x000fe80003800000 */
[----:B------:R0:W-:Y:S01]  /*3700*/  @!P4 STG.E.U8 desc[UR36][R8.64+0x49], R127 ;  /* 0x0000497f0800c986 */ /* 0x0001e2000c101124 */
[----:B------:R-:W-:Y:S05]  /*3710*/  @P3 BRA `(.L_x_112) ;  /* 0x00000000000c3947 */ /* 0x000fea0003800000 */
[----:B--2---:R-:W3:Y:S02]  /*3720*/  LDG.E.U8 R155, desc[UR36][R22.64+0x50] ;  /* 0x00005024169b7981 */ /* 0x004ee4000c1e1100 */
[----:B---3--:R-:W-:-:S05]  /*3730*/  PRMT R89, R155, 0x8880, RZ ;  /* 0x000088809b597816 */ /* 0x008fca00000000ff */
[----:B------:R-:W-:-:S07]  /*3740*/  IMAD R164, R89, R154, RZ ;  /* 0x0000009a59a47224 */ /* 0x000fce00078e02ff */
.L_x_112:
[----:B------:R-:W-:Y:S05]  /*3750*/  BSYNC B1 ;  /* 0x0000000000017941 */ /* 0x000fea0003800000 */
.L_x_111:
[----:B---3--:R-:W-:Y:S01]  /*3760*/  @!P3 IMAD R89, R128, R153, R164 ;  /* 0x000000998059b224 */ /* 0x008fe200078e02a4 */
[----:B------:R-:W-:Y:S04]  /*3770*/  BSSY B1, `(.L_x_113) ;  /* 0x0000006000017945 */ /* 0x000fe80003800000 */
[----:B------:R3:W-:Y:S01]  /*3780*/  @!P3 STG.E.U8 desc[UR36][R158.64+0x50], R89 ;  /* 0x000050599e00b986 */ /* 0x0007e2000c101124 */
[----:B------:R-:W-:Y:S05]  /*3790*/  @P5 BRA `(.L_x_114) ;  /* 0x00000000000c5947 */ /* 0x000fea0003800000 */
[----:B--2---:R-:W3:Y:S02]  /*37a0*/  LDG.E.U8 R155, desc[UR36][R22.64+0x51] ;  /* 0x00005124169b7981 */ /* 0x004ee4000c1e1100 */
[----:B---3--:R-:W-:-:S05]  /*37b0*/  PRMT R89, R155, 0x8880, RZ ;  /* 0x000088809b597816 */ /* 0x008fca00000000ff */
[----:B------:R-:W-:-:S07]  /*37c0*/  IMAD R164, R89, R154, RZ ;  /* 0x0000009a59a47224 */ /* 0x000fce00078e02ff */
.L_x_114:
[----:B------:R-:W-:Y:S05]  /*37d0*/  BSYNC B1 ;  /* 0x0000000000017941 */ /* 0x000fea0003800000 */
.L_x_113:
[----:B------:R-:W-:Y:S01]  /*37e0*/  @!P5 IMAD R129, R129, R153, R164 ;  /* 0x000000998181d224 */ /* 0x000fe200078e02a4 */
[----:B------:R-:W-:Y:S04]  /*37f0*/  BSSY B1, `(.L_x_115) ;  /* 0x0000006000017945 */ /* 0x000fe80003800000 */
[----:B------:R0:W-:Y:S01]  /*3800*/  @!P5 STG.E.U8 desc[UR36][R158.64+0x51], R129 ;  /* 0x000051819e00d986 */ /* 0x0001e2000c101124 */
[----:B------:R-:W-:Y:S05]  /*3810*/  @P2 BRA `(.L_x_116) ;  /* 0x00000000000c2947 */ /* 0x000fea0003800000 */
[----:B--2---:R-:W3:Y:S02]  /*3820*/  LDG.E.U8 R155, desc[UR36][R162.64+0x50] ;  /* 0x00005024a29b7981 */ /* 0x004ee4000c1e1100 */
[----:B---3--:R-:W-:-:S05]  /*3830*/  PRMT R89, R155, 0x8880, RZ ;  /* 0x000088809b597816 */ /* 0x008fca00000000ff */
[----:B------:R-:W-:-:S07]  /*3840*/  IMAD R164, R89, R154, RZ ;  /* 0x0000009a59a47224 */ /* 0x000fce00078e02ff */
.L_x_116:
[----:B------:R-:W-:Y:S05]  /*3850*/  BSYNC B1 ;  /* 0x0000000000017941 */ /* 0x000fea0003800000 */
.L_x_115:
        /* <DEDUP_REMOVED lines=11> */
.L_x_118:
[----:B------:R-:W-:Y:S05]  /*3910*/  BSYNC B1 ;  /* 0x0000000000017941 */ /* 0x000fea0003800000 */
.L_x_117:
[----:B------:R-:W-:Y:S01]  /*3920*/  @!P4 IMAD R131, R131, R153, R164 ;  /* 0x000000998383c224 */ /* 0x000fe200078e02a4 */
[----:B------:R-:W-:Y:S04]  /*3930*/  BSSY B1, `(.L_x_119) ;  /* 0x0000006000017945 */ /* 0x000fe80003800000 */
[----:B------:R0:W-:Y:S01]  /*3940*/  @!P4 STG.E.U8 desc[UR36][R8.64+0x51], R131 ;  /* 0x000051830800c986 */ /* 0x0001e2000c101124 */
[----:B------:R-:W-:Y:S05]  /*3950*/  @P3 BRA `(.L_x_120) ;  /* 0x00000000000c3947 */ /* 0x000fea0003800000 */
[----:B--2---:R-:W3:Y:S02]  /*3960*/  LDG.E.U8 R155, desc[UR36][R22.64+0x58] ;  /* 0x00005824169b7981 */ /* 0x004ee4000c1e1100 */
[----:B---3--:R-:W-:-:S05]  /*3970*/  PRMT R89, R155, 0x8880, RZ ;  /* 0x000088809b597816 */ /* 0x008fca00000000ff */
[----:B------:R-:W-:-:S07]  /*3980*/  IMAD R164, R89, R154, RZ ;  /* 0x0000009a59a47224 */ /* 0x000fce00078e02ff */
.L_x_120:
[----:B------:R-:W-:Y:S05]  /*3990*/  BSYNC B1 ;  /* 0x0000000000017941 */ /* 0x000fea0003800000 */
.L_x_119:
[----:B---3--:R-:W-:Y:S01]  /*39a0*/  @!P3 IMAD R89, R132, R153, R164 ;  /* 0x000000998459b224 */ /* 0x008fe200078e02a4 */
[----:B------:R-:W-:Y:S04]  /*39b0*/  BSSY B1, `(.L_x_121) ;  /* 0x0000006000017945 */ /* 0x000fe80003800000 */
[----:B------:R3:W-:Y:S01]  /*39c0*/  @!P3 STG.E.U8 desc[UR36][R158.64+0x58], R89 ;  /* 0x000058599e00b986 */ /* 0x0007e2000c101124 */
[----:B------:R-:W-:Y:S05]  /*39d0*/  @P5 BRA `(.L_x_122) ;  /* 0x00000000000c5947 */ /* 0x000fea0003800000 */
[----:B--2---:R-:W3:Y:S02]  /*39e0*/  LDG.E.U8 R155, desc[UR36][R22.64+0x59] ;  /* 0x00005924169b7981 */ /* 0x004ee4000c1e1100 */
[----:B---3--:R-:W-:-:S05]  /*39f0*/  PRMT R89, R155, 0x8880, RZ ;  /* 0x000088809b597816 */ /* 0x008fca00000000ff */
[----:B------:R-:W-:-:S07]  /*3a00*/  IMAD R164, R89, R154, RZ ;  /* 0x0000009a59a47224 */ /* 0x000fce00078e02ff */
.L_x_122:
[----:B------:R-:W-:Y:S05]  /*3a10*/  BSYNC B1 ;  /* 0x0000000000017941 */ /* 0x000fea0003800000 */
.L_x_121:
[----:B------:R-:W-:Y:S01]  /*3a20*/  @!P5 IMAD R133, R133, R153, R164 ;  /* 0x000000998585d224 */ /* 0x000fe200078e02a4 */
[----:B------:R-:W-:Y:S04]  /*3a30*/  BSSY B1, `(.L_x_123) ;  /* 0x0000006000017945 */ /* 0x000fe80003800000 */
[----:B------:R0:W-:Y:S01]  /*3a40*/  @!P5 STG.E.U8 desc[UR36][R158.64+0x59], R133 ;  /* 0x000059859e00d986 */ /* 0x0001e2000c101124 */
[----:B------:R-:W-:Y:S05]  /*3a50*/  @P2 BRA `(.L_x_124) ;  /* 0x00000000000c2947 */ /* 0x000fea0003800000 */
[----:B--2---:R-:W3:Y:S02]  /*3a60*/  LDG.E.U8 R155, desc[UR36][R162.64+0x58] ;  /* 0x00005824a29b7981 */ /* 0x004ee4000c1e1100 */
[----:B---3--:R-:W-:-:S05]  /*3a70*/  PRMT R89, R155, 0x8880, RZ ;  /* 0x000088809b597816 */ /* 0x008fca00000000ff */
[----:B------:R-:W-:-:S07]  /*3a80*/  IMAD R164, R89, R154, RZ ;  /* 0x0000009a59a47224 */ /* 0x000fce00078e02ff */
.L_x_124:
[----:B------:R-:W-:Y:S05]  /*3a90*/  BSYNC B1 ;  /* 0x0000000000017941 */ /* 0x000fea0003800000 */
.L_x_123:
        /* <DEDUP_REMOVED lines=11> */
.L_x_126:
[----:B------:R-:W-:Y:S05]  /*3b50*/  BSYNC B1 ;  /* 0x0000000000017941 */ /* 0x000fea0003800000 */
.L_x_125:
[----:B------:R-:W-:Y:S01]  /*3b60*/  @!P4 IMAD R135, R135, R153, R164 ;  /* 0x000000998787c224 */ /* 0x000fe200078e02a4 */
[----:B------:R-:W-:Y:S04]  /*3b70*/  BSSY B1, `(.L_x_127) ;  /* 0x0000006000017945 */ /* 0x000fe80003800000 */
[----:B------:R0:W-:Y:S01]  /*3b80*/  @!P4 STG.E.U8 desc[UR36][R8.64+0x59], R135 ;  /* 0x000059870800c986 */ /* 0x0001e2000c101124 */
[----:B------:R-:W-:Y:S05]  /*3b90*/  @P3 BRA `(.L_x_128) ;  /* 0x00000000000c3947 */ /* 0x000fea0003800000 */
[----:B--2---:R-:W3:Y:S02]  /*3ba0*/  LDG.E.U8 R155, desc[UR36][R22.64+0x60] ;  /* 0x00006024169b7981 */ /* 0x004ee4000c1e1100 */
[----:B---3--:R-:W-:-:S05]  /*3bb0*/  PRMT R89, R155, 0x8880, RZ ;  /* 0x000088809b597816 */ /* 0x008fca00000000ff */
[----:B------:R-:W-:-:S07]  /*3bc0*/  IMAD R164, R89, R154, RZ ;  /* 0x0000009a59a47224 */ /* 0x000fce00078e02ff */
.L_x_128:
[----:B------:R-:W-:Y:S05]  /*3bd0*/  BSYNC B1 ;  /* 0x0000000000017941 */ /* 0x000fea0003800000 */
.L_x_127:
[----:B---3--:R-:W-:Y:S01]  /*3be0*/  @!P3 IMAD R89, R136, R153, R164 ;  /* 0x000000998859b224 */ /* 0x008fe200078e02a4 */
[----:B------:R-:W-:Y:S04]  /*3bf0*/  BSSY B1, `(.L_x_129) ;  /* 0x0000006000017945 */ /* 0x000fe80003800000 */
[----:B------:R3:W-:Y:S01]  /*3c00*/  @!P3 STG.E.U8 desc[UR36][R158.64+0x60], R89 ;  /* 0x000060599e00b986 */ /* 0x0007e2000c101124 */
[----:B------:R-:W-:Y:S05]  /*3c10*/  @P5 BRA `(.L_x_130) ;  /* 0x00000000000c5947 */ /* 0x000fea0003800000 */
[----:B--2---:R-:W3:Y:S02]  /*3c20*/  LDG.E.U8 R155, desc[UR36][R22.64+0x61] ;  /* 0x00006124169b7981 */ /* 0x004ee4000c1e1100 */
[----:B---3--:R-:W-:-:S05]  /*3c30*/  PRMT R89, R155, 0x8880, RZ ;  /* 0x000088809b597816 */ /* 0x008fca00000000ff */
[----:B------:R-:W-:-:S07]  /*3c40*/  IMAD R164, R89, R154, RZ ;  /* 0x0000009a59a47224 */ /* 0x000fce00078e02ff */
.L_x_130:
[----:B------:R-:W-:Y:S05]  /*3c50*/  BSYNC B1 ;  /* 0x0000000000017941 */ /* 0x000fea0003800000 */
.L_x_129:
[----:B------:R-:W-:Y:S01]  /*3c60*/  @!P5 IMAD R137, R137, R153, R164 ;  /* 0x000000998989d224 */ /* 0x000fe200078e02a4 */
[----:B------:R-:W-:Y:S04]  /*3c70*/  BSSY B1, `(.L_x_131) ;  /* 0x0000006000017945 */ /* 0x000fe80003800000 */
[----:B------:R0:W-:Y:S01]  /*3c80*/  @!P5 STG.E.U8 desc[UR36][R158.64+0x61], R137 ;  /* 0x000061899e00d986 */ /* 0x0001e2000c101124 */
[----:B------:R-:W-:Y:S05]  /*3c90*/  @P2 BRA `(.L_x_132) ;  /* 0x00000000000c2947 */ /* 0x000fea0003800000 */
[----:B--2---:R-:W3:Y:S02]  /*3ca0*/  LDG.E.U8 R155, desc[UR36][R162.64+0x60] ;  /* 0x00006024a29b7981 */ /* 0x004ee4000c1e1100 */
[----:B---3--:R-:W-:-:S05]  /*3cb0*/  PRMT R89, R155, 0x8880, RZ ;  /* 0x000088809b597816 */ /* 0x008fca00000000ff */
[----:B------:R-:W-:-:S07]  /*3cc0*/  IMAD R164, R89, R154, RZ ;  /* 0x0000009a59a47224 */ /* 0x000fce00078e02ff */
.L_x_132:
[----:B------:R-:W-:Y:S05]  /*3cd0*/  BSYNC B1 ;  /* 0x0000000000017941 */ /* 0x000fea0003800000 */
.L_x_131:
        /* <DEDUP_REMOVED lines=11> */
.L_x_134:
[----:B------:R-:W-:Y:S05]  /*3d90*/  BSYNC B1 ;  /* 0x0000000000017941 */ /* 0x000fea0003800000 */
.L_x_133:
[----:B------:R-:W-:Y:S01]  /*3da0*/  @!P4 IMAD R139, R139, R153, R164 ;  /* 0x000000998b8bc224 */ /* 0x000fe200078e02a4 */
[----:B------:R-:W-:Y:S04]  /*3db0*/  BSSY B1, `(.L_x_135) ;  /* 0x0000006000017945 */ /* 0x000fe80003800000 */
[----:B------:R0:W-:Y:S01]  /*3dc0*/  @!P4 STG.E.U8 desc[UR36][R8.64+0x61], R139 ;  /* 0x0000618b0800c986 */ /* 0x0001e2000c101124 */
[----:B------:R-:W-:Y:S05]  /*3dd0*/  @P3 BRA `(.L_x_136) ;  /* 0x00000000000c3947 */ /* 0x000fea0003800000 */
[----:B--2---:R-:W3:Y:S02]  /*3de0*/  LDG.E.U8 R155, desc[UR36][R22.64+0x68] ;  /* 0x00006824169b7981 */ /* 0x004ee4000c1e1100 */
[----:B---3--:R-:W-:-:S05]  /*3df0*/  PRMT R89, R155, 0x8880, RZ ;  /* 0x000088809b597816 */ /* 0x008fca00000000ff */
[----:B------:R-:W-:-:S07]  /*3e00*/  IMAD R164, R89, R154, RZ ;  /* 0x0000009a59a47224 */ /* 0x000fce00078e02ff */
.L_x_136:
[----:B------:R-:W-:Y:S05]  /*3e10*/  BSYNC B1 ;  /* 0x0000000000017941 */ /* 0x000fea0003800000 */
.L_x_135:
[----:B---3--:R-:W-:Y:S01]  /*3e20*/  @!P3 IMAD R89, R140, R153, R164 ;  /* 0x000000998c59b224 */ /* 0x008fe200078e02a4 */
[----:B------:R-:W-:Y:S04]  /*3e30*/  BSSY B1, `(.L_x_137) ;  /* 0x0000006000017945 */ /* 0x000fe80003800000 */
[----:B------:R3:W-:Y:S01]  /*3e40*/  @!P3 STG.E.U8 desc[UR36][R158.64+0x68], R89 ;  /* 0x000068599e00b986 */ /* 0x0007e2000c101124 */
[----:B------:R-:W-:Y:S05]  /*3e50*/  @P5 BRA `(.L_x_138) ;  /* 0x00000000000c5947 */ /* 0x000fea0003800000 */
[----:B--2---:R-:W3:Y:S02]  /*3e60*/  LDG.E.U8 R155, desc[UR36][R22.64+0x69] ;  /* 0x00006924169b7981 */ /* 0x004ee4000c1e1100 */
[----:B---3--:R-:W-:-:S05]  /*3e70*/  PRMT R89, R155, 0x8880, RZ ;  /* 0x000088809b597816 */ /* 0x008fca00000000ff */
[----:B------:R-:W-:-:S07]  /*3e80*/  IMAD R164, R89, R154, RZ ;  /* 0x0000009a59a47224 */ /* 0x000fce00078e02ff */
.L_x_138:
[----:B------:R-:W-:Y:S05]  /*3e90*/  BSYNC B1 ;  /* 0x0000000000017941 */ /* 0x000fea0003800000 */
.L_x_137:
[----:B------:R-:W-:Y:S01]  /*3ea0*/  @!P5 IMAD R141, R141, R153, R164 ;  /* 0x000000998d8dd224 */ /* 0x000fe200078e02a4 */
[----:B------:R-:W-:Y:S04]  /*3eb0*/  BSSY B1, `(.L_x_139) ;  /* 0x0000006000017945 */ /* 0x000fe80003800000 */
[----:B------:R0:W-:Y:S01]  /*3ec0*/  @!P5 STG.E.U8 desc[UR36][R158.64+0x69], R141 ;  /* 0x0000698d9e00d986 */ /* 0x0001e2000c101124 */
[----:B------:R-:W-:Y:S05]  /*3ed0*/  @P2 BRA `(.L_x_140) ;  /* 0x00000000000c2947 */ /* 0x000fea0003800000 */
[----:B--2---:R-:W3:Y:S02]  /*3ee0*/  LDG.E.U8 R155, desc[UR36][R162.64+0x68] ;  /* 0x00006824a29b7981 */ /* 0x004ee4000c1e1100 */
[----:B---3--:R-:W-:-:S05]  /*3ef0*/  PRMT R89, R155, 0x8880, RZ ;  /* 0x000088809b597816 */ /* 0x008fca00000000ff */
[----:B------:R-:W-:-:S07]  /*3f00*/  IMAD R164, R89, R154, RZ ;  /* 0x0000009a59a47224 */ /* 0x000fce00078e02ff */
.L_x_140:
[----:B------:R-:W-:Y:S05]  /*3f10*/  BSYNC B1 ;  /* 0x0000000000017941 */ /* 0x000fea0003800000 */
.L_x_139:
        /* <DEDUP_REMOVED lines=11> */
.L_x_142:
[----:B------:R-:W-:Y:S05]  /*3fd0*/  BSYNC B1 ;  /* 0x0000000000017941 */ /* 0x000fea0003800000 */
.L_x_141:
[----:B------:R-:W-:Y:S01]  /*3fe0*/  @!P4 IMAD R143, R143, R153, R164 ;  /* 0x000000998f8fc224 */ /* 0x000fe200078e02a4 */
[----:B------:R-:W-:Y:S04]  /*3ff0*/  BSSY B1, `(.L_x_143) ;  /* 0x0000006000017945 */ /* 0x000fe80003800000 */
[----:B------:R0:W-:Y:S01]  /*4000*/  @!P4 STG.E.U8 desc[UR36][R8.64+0x69], R143 ;  /* 0x0000698f0800c986 */ /* 0x0001e2000c101124 */
[----:B------:R-:W-:Y:S05]  /*4010*/  @P3 BRA `(.L_x_144) ;  /* 0x00000000000c3947 */ /* 0x000fea0003800000 */
[----:B--2---:R-:W3:Y:S02]  /*4020*/  LDG.E.U8 R155, desc[UR36][R22.64+0x70] ;  /* 0x00007024169b7981 */ /* 0x004ee4000c1e1100 */
[----:B---3--:R-:W-:-:S05]  /*4030*/  PRMT R89, R155, 0x8880, RZ ;  /* 0x000088809b597816 */ /* 0x008fca00000000ff */
[----:B------:R-:W-:-:S07]  /*4040*/  IMAD R164, R89, R154, RZ ;  /* 0x0000009a59a47224 */ /* 0x000fce00078e02ff */
.L_x_144:
[----:B------:R-:W-:Y:S05]  /*4050*/  BSYNC B1 ;  /* 0x0000000000017941 */ /* 0x000fea0003800000 */
.L_x_143:
[----:B---3--:R-:W-:Y:S01]  /*4060*/  @!P3 IMAD R89, R144, R153, R164 ;  /* 0x000000999059b224 */ /* 0x008fe200078e02a4 */
[----:B------:R-:W-:Y:S04]  /*4070*/  BSSY B1, `(.L_x_145) ;  /* 0x0000006000017945 */ /* 0x000fe80003800000 */
[----:B------:R3:W-:Y:S01]  /*4080*/  @!P3 STG.E.U8 desc[UR36][R158.64+0x70], R89 ;  /* 0x000070599e00b986 */ /* 0x0007e2000c101124 */
[----:B------:R-:W-:Y:S05]  /*4090*/  @P5 BRA `(.L_x_146) ;  /* 0x00000000000c5947 */ /* 0x000fea0003800000 */
[----:B--2---:R-:W3:Y:S02]  /*40a0*/  LDG.E.U8 R155, desc[UR36][R22.64+0x71] ;  /* 0x00007124169b7981 */ /* 0x004ee4000c1e1100 */
[----:B---3--:R-:W-:-:S05]  /*40b0*/  PRMT R89, R155, 0x8880, RZ ;  /* 0x000088809b597816 */ /* 0x008fca00000000ff */
[----:B------:R-:W-:-:S07]  /*40c0*/  IMAD R164, R89, R154, RZ ;  /* 0x0000009a59a47224 */ /* 0x000fce00078e02ff */
.L_x_146:
[----:B------:R-:W-:Y:S05]  /*40d0*/  BSYNC B1 ;  /* 0x0000000000017941 */ /* 0x000fea0003800000 */
.L_x_145:
[----:B------:R-:W-:Y:S01]  /*40e0*/  @!P5 IMAD R145, R145, R153, R164 ;  /* 0x000000999191d224 */ /* 0x000fe200078e02a4 */
[----:B------:R-:W-:Y:S04]  /*40f0*/  BSSY B1, `(.L_x_147) ;  /* 0x0000006000017945 */ /* 0x000fe80003800000 */
[----:B------:R0:W-:Y:S01]  /*4100*/  @!P5 STG.E.U8 desc[UR36][R158.64+0x71], R145 ;  /* 0x000071919e00d986 */ /* 0x0001e2000c101124 */
[----:B------:R-:W-:Y:S05]  /*4110*/  @P2 BRA `(.L_x_148) ;  /* 0x00000000000c2947 */ /* 0x000fea0003800000 */
[----:B--2---:R-:W3:Y:S02]  /*4120*/  LDG.E.U8 R155, desc[UR36][R162.64+0x70] ;  /* 0x00007024a29b7981 */ /* 0x004ee4000c1e1100 */
[----:B---3--:R-:W-:-:S05]  /*4130*/  PRMT R89, R155, 0x8880, RZ ;  /* 0x000088809b597816 */ /* 0x008fca00000000ff */
[----:B------:R-:W-:-:S07]  /*4140*/  IMAD R164, R89, R154, RZ ;  /* 0x0000009a59a47224 */ /* 0x000fce00078e02ff */
.L_x_148:
[----:B------:R-:W-:Y:S05]  /*4150*/  BSYNC B1 ;  /* 0x0000000000017941 */ /* 0x000fea0003800000 */
.L_x_147:
[C---:B------:R-:W-:Y:S01]  /*4160*/  ISETP.LT.OR P4, PT, R3.reuse, 0x72, !P1 ;  /* 0x000000720300780c */ /* 0x040fe20004f81670 */
[----:B---3--:R-:W-:Y:S01]  /*4170*/  @!P2 IMAD R89, R146, R153, R164 ;  /* 0x000000999259a224 */ /* 0x008fe200078e02a4 */
[----:B------:R-:W-:Y:S01]  /*4180*/  BSSY B1, `(.L_x_149) ;  /* 0x000000b000017945 */ /* 0x000fe20003800000 */
[----:B------:R-:W-:Y:S02]  /*4190*/  ISETP.LT.OR P3, PT, R3, 0x79, !P0 ;  /* 0x000000790300780c */ /* 0x000fe40004761670 */
[----:B------:R-:W-:Y:S01]  /*41a0*/  IADD3 R165, P5, R165, 0x80, RZ ;  /* 0x00000080a5a57810 */ /* 0x000fe20007fbe0ff */
[----:B------:R3:W-:Y:S01]  /*41b0*/  @!P2 STG.E.U8 desc[UR36][R8.64+0x70], R89 ;  /* 0x000070590800a986 */ /* 0x0007e2000c101124 */
[C---:B------:R-:W-:Y:S02]  /*41c0*/  ISETP.LT.OR P2, PT, R3.reuse, 0x79, !P1 ;  /* 0x000000790300780c */ /* 0x040fe40004f41670 */
[C---:B------:R-:W-:Y:S02]  /*41d0*/  ISETP.LT.OR P0, PT, R3.reuse, 0x7a, !P0 ;  /* 0x0000007a0300780c */ /* 0x040fe40004701670 */
[----:B------:R-:W-:-:S02]  /*41e0*/  ISETP.LT.OR P1, PT, R3, 0x7a, !P1 ;  /* 0x0000007a0300780c */ /* 0x000fc40004f21670 */
[----:B------:R-:W-:Y:S11]  /*41f0*/  @P4 BRA `(.L_x_150) ;  /* 0x00000000000c4947 */ /* 0x000ff60003800000 */
[----:B--2---:R-:W3:Y:S02]  /*4200*/  LDG.E.U8 R155, desc[UR36][R162.64+0x71] ;  /* 0x00007124a29b7981 */ /* 0x004ee4000c1e1100 */
[----:B---3--:R-:W-:-:S05]  /*4210*/  PRMT R89, R155, 0x8880, RZ ;  /* 0x000088809b597816 */ /* 0x008fca00000000ff */
[----:B------:R-:W-:-:S07]  /*4220*/  IMAD R164, R89, R154, RZ ;  /* 0x0000009a59a47224 */ /* 0x000fce00078e02ff */
.L_x_150:
[----:B------:R-:W-:Y:S05]  /*4230*/  BSYNC B1 ;  /* 0x0000000000017941 */ /* 0x000fea0003800000 */
.L_x_149:
[----:B------:R-:W-:Y:S01]  /*4240*/  @!P4 IMAD R147, R147, R153, R164 ;  /* 0x000000999393c224 */ /* 0x000fe200078e02a4 */
[----:B------:R-:W-:Y:S04]  /*4250*/  BSSY B1, `(.L_x_151) ;  /* 0x0000006000017945 */ /* 0x000fe80003800000 */
[----:B------:R0:W-:Y:S01]  /*4260*/  @!P4 STG.E.U8 desc[UR36][R8.64+0x71], R147 ;  /* 0x000071930800c986 */ /* 0x0001e2000c101124 */
[----:B------:R-:W-:Y:S05]  /*4270*/  @P3 BRA `(.L_x_152) ;  /* 0x00000000000c3947 */ /* 0x000fea0003800000 */
[----:B--2---:R-:W3:Y:S02]  /*4280*/  LDG.E.U8 R155, desc[UR36][R22.64+0x78] ;  /* 0x00007824169b7981 */ /* 0x004ee4000c1e1100 */
[----:B---3--:R-:W-:-:S05]  /*4290*/  PRMT R89, R155, 0x8880, RZ ;  /* 0x000088809b597816 */ /* 0x008fca00000000ff */
[----:B------:R-:W-:-:S07]  /*42a0*/  IMAD R164, R89, R154, RZ ;  /* 0x0000009a59a47224 */ /* 0x000fce00078e02ff */
.L_x_152:
[----:B------:R-:W-:Y:S05]  /*42b0*/  BSYNC B1 ;  /* 0x0000000000017941 */ /* 0x000fea0003800000 */
.L_x_151:
[----:B---3--:R-:W-:Y:S01]  /*42c0*/  @!P3 IMAD R89, R148, R153, R164 ;  /* 0x000000999459b224 */ /* 0x008fe200078e02a4 */
[----:B------:R-:W-:Y:S01]  /*42d0*/  BSSY B1, `(.L_x_153) ;  /* 0x0000007000017945 */ /* 0x000fe20003800000 */
[----:B----4-:R-:W-:-:S03]  /*42e0*/  IMAD.X R91, RZ, RZ, R5, P5 ;  /* 0x000000ffff5b7224 */ /* 0x010fc600028e0605 */
[----:B------:R3:W-:Y:S01]  /*42f0*/  @!P3 STG.E.U8 desc[UR36][R158.64+0x78], R89 ;  /* 0x000078599e00b986 */ /* 0x0007e2000c101124 */
[----:B------:R-:W-:Y:S05]  /*4300*/  @P0 BRA `(.L_x_154) ;  /* 0x00000000000c0947 */ /* 0x000fea0003800000 */
[----:B--2---:R-:W2:Y:S02]  /*4310*/  LDG.E.U8 R155, desc[UR36][R22.64+0x79] ;  /* 0x00007924169b7981 */ /* 0x004ea4000c1e1100 */
[----:B--2---:R-:W-:-:S05]  /*4320*/  PRMT R5, R155, 0x8880, RZ ;  /* 0x000088809b057816 */ /* 0x004fca00000000ff */
[----:B------:R-:W-:-:S07]  /*4330*/  IMAD R164, R5, R154, RZ ;  /* 0x0000009a05a47224 */ /* 0x000fce00078e02ff */
.L_x_154:
[----:B------:R-:W-:Y:S05]  /*4340*/  BSYNC B1 ;  /* 0x0000000000017941 */ /* 0x000fea0003800000 */
.L_x_153:
[----:B------:R-:W-:Y:S01]  /*4350*/  @!P0 IMAD R149, R149, R153, R164 ;  /* 0x0000009995958224 */ /* 0x000fe200078e02a4 */
[----:B------:R-:W-:Y:S01]  /*4360*/  BSSY B1, `(.L_x_155) ;  /* 0x0000007000017945 */ /* 0x000fe20003800000 */
[----:B------:R-:W-:-:S03]  /*4370*/  IMAD R4, R91, R156, RZ ;  /* 0x0000009c5b047224 */ /* 0x000fc600078e02ff */
[----:B------:R4:W-:Y:S01]  /*4380*/  @!P0 STG.E.U8 desc[UR36][R158.64+0x79], R149 ;  /* 0x000079959e008986 */ /* 0x0009e2000c101124 */
[----:B------:R-:W-:Y:S05]  /*4390*/  @P2 BRA `(.L_x_156) ;  /* 0x00000000000c2947 */ /* 0x000fea0003800000 */
[----:B--2---:R-:W2:Y:S02]  /*43a0*/  LDG.E.U8 R155, desc[UR36][R162.64+0x78] ;  /* 0x00007824a29b7981 */ /* 0x004ea4000c1e1100 */
[----:B--2---:R-:W-:-:S05]  /*43b0*/  PRMT R5, R155, 0x8880, RZ ;  /* 0x000088809b057816 */ /* 0x004fca00000000ff */
[----:B------:R-:W-:-:S07]  /*43c0*/  IMAD R164, R5, R154, RZ ;  /* 0x0000009a05a47224 */ /* 0x000fce00078e02ff */
.L_x_156:
[----:B------:R-:W-:Y:S05]  /*43d0*/  BSYNC B1 ;  /* 0x0000000000017941 */ /* 0x000fea0003800000 */
.L_x_155:
[----:B------:R-:W-:Y:S01]  /*43e0*/  @!P2 IMAD R5, R150, R153, R164 ;  /* 0x000000999605a224 */ /* 0x000fe200078e02a4 */
[----:B------:R-:W-:Y:S01]  /*43f0*/  BSSY B1, `(.L_x_157) ;  /* 0x0000009000017945 */ /* 0x000fe20003800000 */
[C---:B0-----:R-:W-:Y:S02]  /*4400*/  IMAD R23, R165.reuse, R157, R4 ;  /* 0x0000009da5177224 */ /* 0x041fe400078e0204 */
[CC--:B------:R-:W-:Y:S01]  /*4410*/  IMAD.WIDE.U32 R160, R165.reuse, R156.reuse, R160 ;  /* 0x0000009ca5a07225 */ /* 0x0c0fe200078e00a0 */
[----:B------:R0:W-:Y:S03]  /*4420*/  @!P2 STG.E.U8 desc[UR36][R8.64+0x78], R5 ;  /* 0x000078050800a986 */ /* 0x0001e6000c101124 */
[----:B------:R-:W-:Y:S01]  /*4430*/  IMAD.WIDE.U32 R156, R165, R156, R20 ;  /* 0x0000009ca59c7225 */ /* 0x000fe200078e0014 */
[----:B------:R-:W-:Y:S06]  /*4440*/  @P1 BRA `(.L_x_158) ;  /* 0x00000000000c1947 */ /* 0x000fec0003800000 */
[----:B--2---:R-:W0:Y:S02]  /*4450*/  LDG.E.U8 R155, desc[UR36][R162.64+0x79] ;  /* 0x00007924a29b7981 */ /* 0x004e24000c1e1100 */
[----:B0-----:R-:W-:-:S05]  /*4460*/  PRMT R5, R155, 0x8880, RZ ;  /* 0x000088809b057816 */ /* 0x001fca00000000ff */
[----:B------:R-:W-:-:S07]  /*4470*/  IMAD R164, R5, R154, RZ ;  /* 0x0000009a05a47224 */ /* 0x000fce00078e02ff */
.L_x_158:
[----:B------:R-:W-:Y:S05]  /*4480*/  BSYNC B1 ;  /* 0x0000000000017941 */ /* 0x000fea0003800000 */
.L_x_157:
[----:B------:R-:W-:Y:S01]  /*4490*/  @!P1 IMAD R151, R151, R153, R164 ;  /* 0x0000009997979224 */ /* 0x000fe200078e02a4 */
[----:B------:R-:W-:Y:S01]  /*44a0*/  ISETP.GE.AND P2, PT, R0, 0x81, PT ;  /* 0x000000810000780c */ /* 0x000fe20003f46270 */
[----:B------:R-:W-:Y:S01]  /*44b0*/  BSSY B1, `(.L_x_159) ;  /* 0x000000c000017945 */ /* 0x000fe20003800000 */
[----:B------:R-:W-:Y:S02]  /*44c0*/  IADD3 R4, P5, R156, R12, RZ ;  /* 0x0000000c9c047210 */ /* 0x000fe40007fbe0ff */
[----:B------:R1:W-:Y:S01]  /*44d0*/  @!P1 STG.E.U8 desc[UR36][R8.64+0x79], R151 ;  /* 0x0000799708009986 */ /* 0x0003e2000c101124 */
[----:B------:R-:W-:Y:S02]  /*44e0*/  ISETP.LT.OR P1, PT, R3, 0x1, !P2 ;  /* 0x000000010300780c */ /* 0x000fe40005721670 */
[----:B0-----:R-:W-:Y:S02]  /*44f0*/  IADD3.X R5, R13, R157, R23, P5, !PT ;  /* 0x0000009d0d057210 */ /* 0x001fe40002ffe417 */
[----:B------:R-:W-:-:S02]  /*4500*/  ISETP.GE.AND P0, PT, R0, 0x89, PT ;  /* 0x000000890000780c */ /* 0x000fc40003f06270 */
[----:B------:R-:W-:Y:S02]  /*4510*/  IADD3 R12, P4, P3, R14, R12, R160 ;  /* 0x0000000c0e0c7210 */ /* 0x000fe40007b9e0a0 */
[----:B------:R-:W-:-:S05]  /*4520*/  ISETP.LT.OR P5, PT, R3, 0x2, !P2 ;  /* 0x000000020300780c */ /* 0x000fca00057a1670 */
[----:B-1----:R-:W-:Y:S08]  /*4530*/  @P1 BRA `(.L_x_160) ;  /* 0x00000000000c1947 */ /* 0x002ff00003800000 */
[----:B--2---:R-:W2:Y:S02]  /*4540*/  LDG.E.U8 R155, desc[UR36][R4.64] ;  /* 0x00000024049b7981 */ /* 0x004ea4000c1e1100 */
[----:B--2---:R-:W-:-:S05]  /*4550*/  PRMT R9, R155, 0x8880, RZ ;  /* 0x000088809b097816 */ /* 0x004fca00000000ff */
[----:B------:R-:W-:-:S07]  /*4560*/  IMAD R164, R9, R154, RZ ;  /* 0x0000009a09a47224 */ /* 0x000fce00078e02ff */
.L_x_160:
[----:B------:R-:W-:Y:S05]  /*4570*/  BSYNC B1 ;  /* 0x0000000000017941 */ /* 0x000fea0003800000 */
.L_x_159:
[----:B------:R-:W-:Y:S01]  /*4580*/  @!P1 IMAD R9, R24, R153, R164 ;  /* 0x0000009918099224 */ /* 0x000fe200078e02a4 */
[----:B------:R-:W-:Y:S01]  /*4590*/  BSSY B1, `(.L_x_161) ;  /* 0x0000007000017945 */ /* 0x000fe20003800000 */
[----:B------:R-:W-:-:S03]  /*45a0*/  IMAD.IADD R160, R23, 0x1, R161 ;  /* 0x0000000117a07824 */ /* 0x000fc600078e02a1 */
[----:B------:R0:W-:Y:S01]  /*45b0*/  @!P1 STG.E.U8 desc[UR36][R6.64], R9 ;  /* 0x0000000906009986 */ /* 0x0001e2000c101124 */
[----:B------:R-:W-:Y:S05]  /*45c0*/  @P5 BRA `(.L_x_162) ;  /* 0x00000000000c5947 */ /* 0x000fea0003800000 */
[----:B--2---:R-:W0:Y:S02]  /*45d0*/  LDG.E.U8 R155, desc[UR36][R4.64+0x1] ;  /* 0x00000124049b7981 */ /* 0x004e24000c1e1100 */
[----:B0-----:R-:W-:-:S05]  /*45e0*/  PRMT R9, R155, 0x8880, RZ ;  /* 0x000088809b097816 */ /* 0x001fca00000000ff */
[----:B------:R-:W-:-:S07]  /*45f0*/  IMAD R164, R9, R154, RZ ;  /* 0x0000009a09a47224 */ /* 0x000fce00078e02ff */
.L_x_162:
[----:B------:R-:W-:Y:S05]  /*4600*/  BSYNC B1 ;  /* 0x0000000000017941 */ /* 0x000fea0003800000 */
.L_x_161:
[----:B------:R-:W-:Y:S01]  /*4610*/  ISETP.LT.OR P1, PT, R3, 0x1, !P0 ;  /* 0x000000010300780c */ /* 0x000fe20004721670 */
[----:B------:R-:W-:Y:S01]  /*4620*/  @!P5 IMAD R25, R25, R153, R164 ;  /* 0x000000991919d224 */ /* 0x000fe200078e02a4 */
[----:B------:R-:W-:Y:S01]  /*4630*/  BSSY B1, `(.L_x_163) ;  /* 0x000000a000017945 */ /* 0x000fe20003800000 */
[----:B------:R-:W-:Y:S02]  /*4640*/  IADD3.X R13, R21, R13, R160, P4, P3 ;  /* 0x0000000d150d7210 */ /* 0x000fe400027e64a0 */
[C---:B------:R-:W-:Y:S01]  /*4650*/  ISETP.LT.OR P4, PT, R3.reuse, 0x2, !P0 ;  /* 0x000000020300780c */ /* 0x040fe20004781670 */
[----:B------:R1:W-:Y:S01]  /*4660*/  @!P5 STG.E.U8 desc[UR36][R6.64+0x1], R25 ;  /* 0x000001190600d986 */ /* 0x0003e2000c101124 */
[C---:B------:R-:W-:Y:S02]  /*4670*/  ISETP.LT.OR P5, PT, R3.reuse, 0x9, !P2 ;  /* 0x000000090300780c */ /* 0x040fe400057a1670 */
[----:B------:R-:W-:-:S04]  /*4680*/  ISETP.LT.OR P3, PT, R3, 0xa, !P2 ;  /* 0x0000000a0300780c */ /* 0x000fc80005761670 */
[----:B------:R-:W-:Y:S09]  /*4690*/  @P1 BRA `(.L_x_164) ;  /* 0x00000000000c1947 */ /* 0x000ff20003800000 */
[----:B--2---:R-:W0:Y:S02]  /*46a0*/  LDG.E.U8 R155, desc[UR36][R12.64] ;  /* 0x000000240c9b7981 */ /* 0x004e24000c1e1100 */
[----:B0-----:R-:W-:-:S05]  /*46b0*/  PRMT R9, R155, 0x8880, RZ ;  /* 0x000088809b097816 */ /* 0x001fca00000000ff */
[----:B------:R-:W-:-:S07]  /*46c0*/  IMAD R164, R9, R154, RZ ;  /* 0x0000009a09a47224 */ /* 0x000fce00078e02ff */
.L_x_164:
[----:B------:R-:W-:Y:S05]  /*46d0*/  BSYNC B1 ;  /* 0x0000000000017941 */ /* 0x000fea0003800000 */
.L_x_163:
[----:B0-----:R-:W-:Y:S01]  /*46e0*/  @!P1 IMAD R9, R26, R153, R164 ;  /* 0x000000991a099224 */ /* 0x001fe200078e02a4 */
[----:B------:R-:W-:Y:S04]  /*46f0*/  BSSY B1, `(.L_x_165) ;  /* 0x0000006000017945 */ /* 0x000fe80003800000 */
[----:B------:R0:W-:Y:S01]  /*4700*/  @!P1 STG.E.U8 desc[UR36][R10.64], R9 ;  /* 0x000000090a009986 */ /* 0x0001e2000c101124 */
[----:B------:R-:W-:Y:S05]  /*4710*/  @P4 BRA `(.L_x_166) ;  /* 0x00000000000c4947 */ /* 0x000fea0003800000 */
[----:B--2---:R-:W0:Y:S02]  /*4720*/  LDG.E.U8 R155, desc[UR36][R12.64+0x1] ;  /* 0x000001240c9b7981 */ /* 0x004e24000c1e1100 */
[----:B0-----:R-:W-:-:S05]  /*4730*/  PRMT R9, R155, 0x8880, RZ ;  /* 0x000088809b097816 */ /* 0x001fca00000000ff */
[----:B------:R-:W-:-:S07]  /*4740*/  IMAD R164, R9, R154, RZ ;  /* 0x0000009a09a47224 */ /* 0x000fce00078e02ff */
.L_x_166:
[----:B------:R-:W-:Y:S05]  /*4750*/  BSYNC B1 ;  /* 0x0000000000017941 */ /* 0x000fea0003800000 */
.L_x_165:
[----:B------:R-:W-:Y:S01]  /*4760*/  @!P4 IMAD R27, R27, R153, R164 ;  /* 0x000000991b1bc224 */ /* 0x000fe200078e02a4 */
[----:B------:R-:W-:Y:S04]  /*4770*/  BSSY B1, `(.L_x_167) ;  /* 0x0000006000017945 */ /* 0x000fe80003800000 */
[----:B------:R0:W-:Y:S01]  /*4780*/  @!P4 STG.E.U8 desc[UR36][R10.64+0x1], R27 ;  /* 0x0000011b0a00c986 */ /* 0x0001e2000c101124 */
[----:B------:R-:W-:Y:S05]  /*4790*/  @P5 BRA `(.L_x_168) ;  /* 0x00000000000c5947 */ /* 0x000fea0003800000 */
[----:B--2---:R-:W0:Y:S02]  /*47a0*/  LDG.E.U8 R155, desc[UR36][R4.64+0x8] ;  /* 0x00000824049b7981 */ /* 0x004e24000c1e1100 */
[----:B0-----:R-:W-:-:S05]  /*47b0*/  PRMT R9, R155, 0x8880, RZ ;  /* 0x000088809b097816 */ /* 0x001fca00000000ff */
[----:B------:R-:W-:-:S07]  /*47c0*/  IMAD R164, R9, R154, RZ ;  /* 0x0000009a09a47224 */ /* 0x000fce00078e02ff */
.L_x_168:
[----:B------:R-:W-:Y:S05]  /*47d0*/  BSYNC B1 ;  /* 0x0000000000017941 */ /* 0x000fea0003800000 */
.L_x_167:
[----:B0-----:R-:W-:Y:S01]  /*47e0*/  @!P5 IMAD R9, R28, R153, R164 ;  /* 0x000000991c09d224 */ /* 0x001fe200078e02a4 */
[----:B------:R-:W-:Y:S04]  /*47f0*/  BSSY B1, `(.L_x_169) ;  /* 0x0000006000017945 */ /* 0x000fe80003800000 */
[----:B------:R0:W-:Y:S01]  /*4800*/  @!P5 STG.E.U8 desc[UR36][R6.64+0x8], R9 ;  /* 0x000008090600d986 */ /* 0x0001e2000c101124 */
[----:B------:R-:W-:Y:S05]  /*4810*/  @P3 BRA `(.L_x_170) ;  /* 0x00000000000c3947 */ /* 0x000fea0003800000 */
[----:B--2---:R-:W0:Y:S02]  /*4820*/  LDG.E.U8 R155, desc[UR36][R4.64+0x9] ;  /* 0x00000924049b7981 */ /* 0x004e24000c1e1100 */
[----:B0-----:R-:W-:-:S05]  /*4830*/  PRMT R9, R155, 0x8880, RZ ;  /* 0x000088809b097816 */ /* 0x001fca00000000ff */
[----:B------:R-:W-:-:S07]  /*4840*/  IMAD R164, R9, R154, RZ ;  /* 0x0000009a09a47224 */ /* 0x000fce00078e02ff */
.L_x_170:
[----:B------:R-:W-:Y:S05]  /*4850*/  BSYNC B1 ;  /* 0x0000000000017941 */ /* 0x000fea0003800000 */
.L_x_169:
[----:B------:R-:W-:Y:S01]  /*4860*/  ISETP.LT.OR P5, PT, R3, 0x9, !P0 ;  /* 0x000000090300780c */ /* 0x000fe200047a1670 */
[----:B------:R-:W-:Y:S01]  /*4870*/  @!P3 IMAD R29, R29, R153, R164 ;  /* 0x000000991d1db224 */ /* 0x000fe200078e02a4 */
[----:B------:R-:W-:Y:S01]  /*4880*/  BSSY B1, `(.L_x_171) ;  /* 0x0000009000017945 */ /* 0x000fe20003800000 */
[C---:B------:R-:W-:Y:S02]  /*4890*/  ISETP.LT.OR P4, PT, R3.reuse, 0xa, !P0 ;  /* 0x0000000a0300780c */ /* 0x040fe40004781670 */
[C---:B------:R-:W-:Y:S01]  /*48a0*/  ISETP.LT.OR P1, PT, R3.reuse, 0x12, !P2 ;  /* 0x000000120300780c */ /* 0x040fe20005721670 */
[----:B------:R0:W-:Y:S01]  /*48b0*/  @!P3 STG.E.U8 desc[UR36][R6.64+0x9], R29 ;  /* 0x0000091d0600b986 */ /* 0x0001e2000c101124 */
[----:B------:R-:W-:-:S06]  /*48c0*/  ISETP.LT.OR P3, PT, R3, 0x11, !P2 ;  /* 0x000000110300780c */ /* 0x000fcc0005761670 */
[----:B------:R-:W-:Y:S07]  /*48d0*/  @P5 BRA `(.L_x_172) ;  /* 0x00000000000c5947 */ /* 0x000fee0003800000 */
[----:B--2---:R-:W0:Y:S02]  /*48e0*/  LDG.E.U8 R155, desc[UR36][R12.64+0x8] ;  /* 0x000008240c9b7981 */ /* 0x004e24000c1e1100 */
[----:B0-----:R-:W-:-:S05]  /*48f0*/  PRMT R9, R155, 0x8880, RZ ;  /* 0x000088809b097816 */ /* 0x001fca00000000ff */
[----:B------:R-:W-:-:S07]  /*4900*/  IMAD R164, R9, R154, RZ ;  /* 0x0000009a09a47224 */ /* 0x000fce00078e02ff */
.L_x_172:
[----:B------:R-:W-:Y:S05]  /*4910*/  BSYNC B1 ;  /* 0x0000000000017941 */ /* 0x000fea0003800000 */
.L_x_171:
[----:B0-----:R-:W-:Y:S01]  /*4920*/  @!P5 IMAD R9, R30, R153, R164 ;  /* 0x000000991e09d224 */ /* 0x001fe200078e02a4 */
[----:B------:R-:W-:Y:S04]  /*4930*/  BSSY B1, `(.L_x_173) ;  /* 0x0000006000017945 */ /* 0x000fe80003800000 */
[----:B------:R0:W-:Y:S01]  /*4940*/  @!P5 STG.E.U8 desc[UR36][R10.64+0x8], R9 ;  /* 0x000008090a00d986 */ /* 0x0001e2000c101124 */
[----:B------:R-:W-:Y:S05]  /*4950*/  @P4 BRA `(.L_x_174) ;  /* 0x00000000000c4947 */ /* 0x000fea0003800000 */
[----:B--2---:R-:W0:Y:S02]  /*4960*/  LDG.E.U8 R155, desc[UR36][R12.64+0x9] ;  /* 0x000009240c9b7981 */ /* 0x004e24000c1e1100 */
[----:B0-----:R-:W-:-:S05]  /*4970*/  PRMT R9, R155, 0x8880, RZ ;  /* 0x000088809b097816 */ /* 0x001fca00000000ff */
[----:B------:R-:W-:-:S07]  /*4980*/  IMAD R164, R9, R154, RZ ;  /* 0x0000009a09a47224 */ /* 0x000fce00078e02ff */
.L_x_174:
[----:B------:R-:W-:Y:S05]  /*4990*/  BSYNC B1 ;  /* 0x0000000000017941 */ /* 0x000fea0003800000 */
.L_x_173:
[----:B------:R-:W-:Y:S01]  /*49a0*/  @!P4 IMAD R31, R31, R153, R164 ;  /* 0x000000991f1fc224 */ /* 0x000fe200078e02a4 */
[----:B------:R-:W-:Y:S04]  /*49b0*/  BSSY B1, `(.L_x_175) ;  /* 0x0000006000017945 */ /* 0x000fe80003800000 */
[----:B------:R0:W-:Y:S01]  /*49c0*/  @!P4 STG.E.U8 desc[UR36][R10.64+0x9], R31 ;  /* 0x0000091f0a00c986 */ /* 0x0001e2000c101124 */
[----:B------:R-:W-:Y:S05]  /*49d0*/  @P3 BRA `(.L_x_176) ;  /* 0x00000000000c3947 */ /* 0x000fea0003800000 */
[----:B--2---:R-:W0:Y:S02]  /*49e0*/  LDG.E.U8 R155, desc[UR36][R4.64+0x10] ;  /* 0x00001024049b7981 */ /* 0x004e24000c1e1100 */
[----:B0-----:R-:W-:-:S05]  /*49f0*/  PRMT R9, R155, 0x8880, RZ ;  /* 0x000088809b097816 */ /* 0x001fca00000000ff */
[----:B------:R-:W-:-:S07]  /*4a00*/  IMAD R164, R9, R154, RZ ;  /* 0x0000009a09a47224 */ /* 0x000fce00078e02ff */
.L_x_176:
[----:B------:R-:W-:Y:S05]  /*4a10*/  BSYNC B1 ;  /* 0x0000000000017941 */ /* 0x000fea0003800000 */
.L_x_175:
[----:B0-----:R-:W-:Y:S01]  /*4a20*/  @!P3 IMAD R9, R32, R153, R164 ;  /* 0x000000992009b224 */ /* 0x001fe200078e02a4 */
[----:B------:R-:W-:Y:S04]  /*4a30*/  BSSY B1, `(.L_x_177) ;  /* 0x0000006000017945 */ /* 0x000fe80003800000 */
[----:B------:R0:W-:Y:S01]  /*4a40*/  @!P3 STG.E.U8 desc[UR36][R6.64+0x10], R9 ;  /* 0x000010090600b986 */ /* 0x0001e2000c101124 */
[----:B------:R-:W-:Y:S05]  /*4a50*/  @P1 BRA `(.L_x_178) ;  /* 0x00000000000c1947 */ /* 0x000fea0003800000 */
[----:B--2---:R-:W0:Y:S02]  /*4a60*/  LDG.E.U8 R155, desc[UR36][R4.64+0x11] ;  /* 0x00001124049b7981 */ /* 0x004e24000c1e1100 */
[----:B0-----:R-:W-:-:S05]  /*4a70*/  PRMT R9, R155, 0x8880, RZ ;  /* 0x000088809b097816 */ /* 0x001fca00000000ff */
[----:B------:R-:W-:-:S07]  /*4a80*/  IMAD R164, R9, R154, RZ ;  /* 0x0000009a09a47224 */ /* 0x000fce00078e02ff */
.L_x_178:
[----:B------:R-:W-:Y:S05]  /*4a90*/  BSYNC B1 ;  /* 0x0000000000017941 */ /* 0x000fea0003800000 */
.L_x_177:
        /* <DEDUP_REMOVED lines=11> */
.L_x_180:
[----:B------:R-:W-:Y:S05]  /*4b50*/  BSYNC B1 ;  /* 0x0000000000017941 */ /* 0x000fea0003800000 */
.L_x_179:
[----:B0-----:R-:W-:Y:S01]  /*4b60*/  @!P4 IMAD R9, R34, R153, R164 ;  /* 0x000000992209c224 */ /* 0x001fe200078e02a4 */
[----:B------:R-:W-:Y:S04]  /*4b70*/  BSSY B1, `(.L_x_181) ;  /* 0x0000006000017945 */ /* 0x000fe80003800000 */
[----:B------:R0:W-:Y:S01]  /*4b80*/  @!P4 STG.E.U8 desc[UR36][R10.64+0x10], R9 ;  /* 0x000010090a00c986 */ /* 0x0001e2000c101124 */
[----:B------:R-:W-:Y:S05]  /*4b90*/  @P3 BRA `(.L_x_182) ;  /* 0x00000000000c3947 */ /* 0x000fea0003800000 */
[----:B--2---:R-:W0:Y:S02]  /*4ba0*/  LDG.E.U8 R155, desc[UR36][R12.64+0x11] ;  /* 0x000011240c9b7981 */ /* 0x004e24000c1e1100 */
[----:B0-----:R-:W-:-:S05]  /*4bb0*/  PRMT R9, R155, 0x8880, RZ ;  /* 0x000088809b097816 */ /* 0x001fca00000000ff */
[----:B------:R-:W-:-:S07]  /*4bc0*/  IMAD R164, R9, R154, RZ ;  /* 0x0000009a09a47224 */ /* 0x000fce00078e02ff */
.L_x_182:
[----:B------:R-:W-:Y:S05]  /*4bd0*/  BSYNC B1 ;  /* 0x0000000000017941 */ /* 0x000fea0003800000 */
.L_x_181:
[----:B------:R-:W-:Y:S01]  /*4be0*/  @!P3 IMAD R35, R35, R153, R164 ;  /* 0x000000992323b224 */ /* 0x000fe200078e02a4 */
[----:B------:R-:W-:Y:S04]  /*4bf0*/  BSSY B1, `(.L_x_183) ;  /* 0x0000006000017945 */ /* 0x000fe80003800000 */
[----:B------:R0:W-:Y:S01]  /*4c00*/  @!P3 STG.E.U8 desc[UR36][R10.64+0x11], R35 ;  /* 0x000011230a00b986 */ /* 0x0001e2000c101124 */
[----:B------:R-:W-:Y:S05]  /*4c10*/  @P5 BRA `(.L_x_184) ;  /* 0x00000000000c5947 */ /* 0x000fea0003800000 */
[----:B--2---:R-:W0:Y:S02]  /*4c20*/  LDG.E.U8 R155, desc[UR36][R4.64+0x18] ;  /* 0x00001824049b7981 */ /* 0x004e24000c1e1100 */
[----:B0-----:R-:W-:-:S05]  /*4c30*/  PRMT R9, R155, 0x8880, RZ ;  /* 0x000088809b097816 */ /* 0x001fca00000000ff */
[----:B------:R-:W-:-:S07]  /*4c40*/  IMAD R164, R9, R154, RZ ;  /* 0x0000009a09a47224 */ /* 0x000fce00078e02ff */
.L_x_184:
[----:B------:R-:W-:Y:S05]  /*4c50*/  BSYNC B1 ;  /* 0x0000000000017941 */ /* 0x000fea0003800000 */
.L_x_183:
[----:B0-----:R-:W-:Y:S01]  /*4c60*/  @!P5 IMAD R9, R36, R153, R164 ;  /* 0x000000992409d224 */ /* 0x001fe200078e02a4 */
[----:B------:R-:W-:Y:S04]  /*4c70*/  BSSY B1, `(.L_x_185) ;  /* 0x0000006000017945 */ /* 0x000fe80003800000 */
[----:B------:R0:W-:Y:S01]  /*4c80*/  @!P5 STG.E.U8 desc[UR36][R6.64+0x18], R9 ;  /* 0x000018090600d986 */ /* 0x0001e2000c101124 */
[----:B------:R-:W-:Y:S05]  /*4c90*/  @P1 BRA `(.L_x_186) ;  /* 0x00000000000c1947 */ /* 0x000fea0003800000 */
[----:B--2---:R-:W0:Y:S02]  /*4ca0*/  LDG.E.U8 R155, desc[UR36][R4.64+0x19] ;  /* 0x00001924049b7981 */ /* 0x004e24000c1e1100 */
[----:B0-----:R-:W-:-:S05]  /*4cb0*/  PRMT R9, R155, 0x8880, RZ ;  /* 0x000088809b097816 */ /* 0x001fca00000000ff */
[----:B------:R-:W-:-:S07]  /*4cc0*/  IMAD R164, R9, R154, RZ ;  /* 0x0000009a09a47224 */ /* 0x000fce00078e02ff */
.L_x_186:
[----:B------:R-:W-:Y:S05]  /*4cd0*/  BSYNC B1 ;  /* 0x0000000000017941 */ /* 0x000fea0003800000 */
.L_x_185:
        /* <DEDUP_REMOVED lines=11> */
.L_x_188:
[----:B------:R-:W-:Y:S05]  /*4d90*/  BSYNC B1 ;  /* 0x0000000000017941 */ /* 0x000fea0003800000 */
.L_x_187:
[----:B0-----:R-:W-:Y:S01]  /*4da0*/  @!P4 IMAD R9, R38, R153, R164 ;  /* 0x000000992609c224 */ /* 0x001fe200078e02a4 */
[----:B------:R-:W-:Y:S04]  /*4db0*/  BSSY B1, `(.L_x_189) ;  /* 0x0000006000017945 */ /* 0x000fe80003800000 */
[----:B------:R0:W-:Y:S01]  /*4dc0*/  @!P4 STG.E.U8 desc[UR36][R10.64+0x18], R9 ;  /* 0x000018090a00c986 */ /* 0x0001e2000c101124 */
[----:B------:R-:W-:Y:S05]  /*4dd0*/  @P3 BRA `(.L_x_190) ;  /* 0x00000000000c3947 */ /* 0x000fea0003800000 */
[----:B--2---:R-:W0:Y:S02]  /*4de0*/  LDG.E.U8 R155, desc[UR36][R12.64+0x19] ;  /* 0x000019240c9b7981 */ /* 0x004e24000c1e1100 */
[----:B0-----:R-:W-:-:S05]  /*4df0*/  PRMT R9, R155, 0x8880, RZ ;  /* 0x000088809b097816 */ /* 0x001fca00000000ff */
[----:B------:R-:W-:-:S07]  /*4e00*/  IMAD R164, R9, R154, RZ ;  /* 0x0000009a09a47224 */ /* 0x000fce00078e02ff */
.L_x_190:
[----:B------:R-:W-:Y:S05]  /*4e10*/  BSYNC B1 ;  /* 0x0000000000017941 */ /* 0x000fea0003800000 */
.L_x_189:
[----:B------:R-:W-:Y:S01]  /*4e20*/  @!P3 IMAD R39, R39, R153, R164 ;  /* 0x000000992727b224 */ /* 0x000fe200078e02a4 */
[----:B------:R-:W-:Y:S04]  /*4e30*/  BSSY B1, `(.L_x_191) ;  /* 0x0000006000017945 */ /* 0x000fe80003800000 */
[----:B------:R0:W-:Y:S01]  /*4e40*/  @!P3 STG.E.U8 desc[UR36][R10.64+0x19], R39 ;  /* 0x000019270a00b986 */ /* 0x0001e2000c101124 */
[----:B------:R-:W-:Y:S05]  /*4e50*/  @P5 BRA `(.L_x_192) ;  /* 0x00000000000c5947 */ /* 0x000fea0003800000 */
[----:B--2---:R-:W0:Y:S02]  /*4e60*/  LDG.E.U8 R155, desc[UR36][R4.64+0x20] ;  /* 0x00002024049b7981 */ /* 0x004e24000c1e1100 */
[----:B0-----:R-:W-:-:S05]  /*4e70*/  PRMT R9, R155, 0x8880, RZ ;  /* 0x000088809b097816 */ /* 0x001fca00000000ff */
[----:B------:R-:W-:-:S07]  /*4e80*/  IMAD R164, R9, R154, RZ ;  /* 0x0000009a09a47224 */ /* 0x000fce00078e02ff */
.L_x_192:
[----:B------:R-:W-:Y:S05]  /*4e90*/  BSYNC B1 ;  /* 0x0000000000017941 */ /* 0x000fea0003800000 */
.L_x_191:
[----:B0-----:R-:W-:Y:S01]  /*4ea0*/  @!P5 IMAD R9, R40, R153, R164 ;  /* 0x000000992809d224 */ /* 0x001fe200078e02a4 */
[----:B------:R-:W-:Y:S04]  /*4eb0*/  BSSY B1, `(.L_x_193) ;  /* 0x0000006000017945 */ /* 0x000fe80003800000 */
[----:B------:R0:W-:Y:S01]  /*4ec0*/  @!P5 STG.E.U8 desc[UR36][R6.64+0x20], R9 ;  /* 0x000020090600d986 */ /* 0x0001e2000c101124 */
[----:B------:R-:W-:Y:S05]  /*4ed0*/  @P1 BRA `(.L_x_194) ;  /* 0x00000000000c1947 */ /* 0x000fea0003800000 */
[----:B--2---:R-:W0:Y:S02]  /*4ee0*/  LDG.E.U8 R155, desc[UR36][R4.64+0x21] ;  /* 0x00002124049b7981 */ /* 0x004e24000c1e1100 */
[----:B0-----:R-:W-:-:S05]  /*4ef0*/  PRMT R9, R155, 0x8880, RZ ;  /* 0x000088809b097816 */ /* 0x001fca00000000ff */
[----:B------:R-:W-:-:S07]  /*4f00*/  IMAD R164, R9, R154, RZ ;  /* 0x0000009a09a47224 */ /* 0x000fce00078e02ff */
.L_x_194:
[----:B------:R-:W-:Y:S05]  /*4f10*/  BSYNC B1 ;  /* 0x0000000000017941 */ /* 0x000fea0003800000 */
.L_x_193:
        /* <DEDUP_REMOVED lines=11> */
.L_x_196:
[----:B------:R-:W-:Y:S05]  /*4fd0*/  BSYNC B1 ;  /* 0x0000000000017941 */ /* 0x000fea0003800000 */
.L_x_195:
[----:B0-----:R-:W-:Y:S01]  /*4fe0*/  @!P4 IMAD R9, R42, R153, R164 ;  /* 0x000000992a09c224 */ /* 0x001fe200078e02a4 */
[----:B------:R-:W-:Y:S04]  /*4ff0*/  BSSY B1, `(.L_x_197) ;  /* 0x0000006000017945 */ /* 0x000fe80003800000 */
[----:B------:R0:W-:Y:S01]  /*5000*/  @!P4 STG.E.U8 desc[UR36][R10.64+0x20], R9 ;  /* 0x000020090a00c986 */ /* 0x0001e2000c101124 */
[----:B------:R-:W-:Y:S05]  /*5010*/  @P3 BRA `(.L_x_198) ;  /* 0x00000000000c3947 */ /* 0x000fea0003800000 */
[----:B--2---:R-:W0:Y:S02]  /*5020*/  LDG.E.U8 R155, desc[UR36][R12.64+0x21] ;  /* 0x000021240c9b7981 */ /* 0x004e24000c1e1100 */
[----:B0-----:R-:W-:-:S05]  /*5030*/  PRMT R9, R155, 0x8880, RZ ;  /* 0x000088809b097816 */ /* 0x001fca00000000ff */
[----:B------:R-:W-:-:S07]  /*5040*/  IMAD R164, R9, R154, RZ ;  /* 0x0000009a09a47224 */ /* 0x000fce00078e02ff */
.L_x_198:
[----:B------:R-:W-:Y:S05]  /*5050*/  BSYNC B1 ;  /* 0x0000000000017941 */ /* 0x000fea0003800000 */
.L_x_197:
[----:B------:R-:W-:Y:S01]  /*5060*/  @!P3 IMAD R43, R43, R153, R164 ;  /* 0x000000992b2bb224 */ /* 0x000fe200078e02a4 */
[----:B------:R-:W-:Y:S04]  /*5070*/  BSSY B1, `(.L_x_199) ;  /* 0x0000006000017945 */ /* 0x000fe80003800000 */
[----:B------:R0:W-:Y:S01]  /*5080*/  @!P3 STG.E.U8 desc[UR36][R10.64+0x21], R43 ;  /* 0x0000212b0a00b986 */ /* 0x0001e2000c101124 */
[----:B------:R-:W-:Y:S05]  /*5090*/  @P5 BRA `(.L_x_200) ;  /* 0x00000000000c5947 */ /* 0x000fea0003800000 */
[----:B--2---:R-:W0:Y:S02]  /*50a0*/  LDG.E.U8 R155, desc[UR36][R4.64+0x28] ;  /* 0x00002824049b7981 */ /* 0x004e24000c1e1100 */
[----:B0-----:R-:W-:-:S05]  /*50b0*/  PRMT R9, R155, 0x8880, RZ ;  /* 0x000088809b097816 */ /* 0x001fca00000000ff */
[----:B------:R-:W-:-:S07]  /*50c0*/  IMAD R164, R9, R154, RZ ;  /* 0x0000009a09a47224 */ /* 0x000fce00078e02ff */
.L_x_200:
[----:B------:R-:W-:Y:S05]  /*50d0*/  BSYNC B1 ;  /* 0x0000000000017941 */ /* 0x000fea0003800000 */
.L_x_199:
[----:B0-----:R-:W-:Y:S01]  /*50e0*/  @!P5 IMAD R9, R44, R153, R164 ;  /* 0x000000992c09d224 */ /* 0x001fe200078e02a4 */
[----:B------:R-:W-:Y:S04]  /*50f0*/  BSSY B1, `(.L_x_201) ;  /* 0x0000006000017945 */ /* 0x000fe80003800000 */
[----:B------:R0:W-:Y:S01]  /*5100*/  @!P5 STG.E.U8 desc[UR36][R6.64+0x28], R9 ;  /* 0x000028090600d986 */ /* 0x0001e2000c101124 */
[----:B------:R-:W-:Y:S05]  /*5110*/  @P1 BRA `(.L_x_202) ;  /* 0x00000000000c1947 */ /* 0x000fea0003800000 */
[----:B--2---:R-:W0:Y:S02]  /*5120*/  LDG.E.U8 R155, desc[UR36][R4.64+0x29] ;  /* 0x00002924049b7981 */ /* 0x004e24000c1e1100 */
[----:B0-----:R-:W-:-:S05]  /*5130*/  PRMT R9, R155, 0x8880, RZ ;  /* 0x000088809b097816 */ /* 0x001fca00000000ff */
[----:B------:R-:W-:-:S07]  /*5140*/  IMAD R164, R9, R154, RZ ;  /* 0x0000009a09a47224 */ /* 0x000fce00078e02ff */
.L_x_202:
[----:B------:R-:W-:Y:S05]  /*5150*/  BSYNC B1 ;  /* 0x0000000000017941 */ /* 0x000fea0003800000 */
.L_x_201:
        /* <DEDUP_REMOVED lines=11> */
.L_x_204:
[----:B------:R-:W-:Y:S05]  /*5210*/  BSYNC B1 ;  /* 0x0000000000017941 */ /* 0x000fea0003800000 */
.L_x_203:
[----:B0-----:R-:W-:Y:S01]  /*5220*/  @!P4 IMAD R9, R46, R153, R164 ;  /* 0x000000992e09c224 */ /* 0x001fe200078e02a4 */
[----:B------:R-:W-:Y:S04]  /*5230*/  BSSY B1, `(.L_x_205) ;  /* 0x0000006000017945 */ /* 0x000fe80003800000 */
[----:B------:R0:W-:Y:S01]  /*5240*/  @!P4 STG.E.U8 desc[UR36][R10.64+0x28], R9 ;  /* 0x000028090a00c986 */ /* 0x0001e2000c101124 */
[----:B------:R-:W-:Y:S05]  /*5250*/  @P3 BRA `(.L_x_206) ;  /* 0x00000000000c3947 */ /* 0x000fea0003800000 */
[----:B--2---:R-:W0:Y:S02]  /*5260*/  LDG.E.U8 R155, desc[UR36][R12.64+0x29] ;  /* 0x000029240c9b7981 */ /* 0x004e24000c1e1100 */
[----:B0-----:R-:W-:-:S05]  /*5270*/  PRMT R9, R155, 0x8880, RZ ;  /* 0x000088809b097816 */ /* 0x001fca00000000ff */
[----:B------:R-:W-:-:S07]  /*5280*/  IMAD R164, R9, R154, RZ ;  /* 0x0000009a09a47224 */ /* 0x000fce00078e02ff */
.L_x_206:
[----:B------:R-:W-:Y:S05]  /*5290*/  BSYNC B1 ;  /* 0x0000000000017941 */ /* 0x000fea0003800000 */
.L_x_205:
[----:B------:R-:W-:Y:S01]  /*52a0*/  @!P3 IMAD R47, R47, R153, R164 ;  /* 0x000000992f2fb224 */ /* 0x000fe200078e02a4 */
[----:B------:R-:W-:Y:S04]  /*52b0*/  BSSY B1, `(.L_x_207) ;  /* 0x0000006000017945 */ /* 0x000fe80003800000 */
[----:B------:R0:W-:Y:S01]  /*52c0*/  @!P3 STG.E.U8 desc[UR36][R10.64+0x29], R47 ;  /* 0x0000292f0a00b986 */ /* 0x0001e2000c101124 */
[----:B------:R-:W-:Y:S05]  /*52d0*/  @P5 BRA `(.L_x_208) ;  /* 0x00000000000c5947 */ /* 0x000fea0003800000 */
[----:B--2---:R-:W0:Y:S02]  /*52e0*/  LDG.E.U8 R155, desc[UR36][R4.64+0x30] ;  /* 0x00003024049b7981 */ /* 0x004e24000c1e1100 */
[----:B0-----:R-:W-:-:S05]  /*52f0*/  PRMT R9, R155, 0x8880, RZ ;  /* 0x000088809b097816 */ /* 0x001fca00000000ff */
[----:B------:R-:W-:-:S07]  /*5300*/  IMAD R164, R9, R154, RZ ;  /* 0x0000009a09a47224 */ /* 0x000fce00078e02ff */
.L_x_208:
[----:B------:R-:W-:Y:S05]  /*5310*/  BSYNC B1 ;  /* 0x0000000000017941 */ /* 0x000fea0003800000 */
.L_x_207:
[----:B0-----:R-:W-:Y:S01]  /*5320*/  @!P5 IMAD R9, R48, R153, R164 ;  /* 0x000000993009d224 */ /* 0x001fe200078e02a4 */
[----:B------:R-:W-:Y:S04]  /*5330*/  BSSY B1, `(.L_x_209) ;  /* 0x0000006000017945 */ /* 0x000fe80003800000 */
[----:B------:R0:W-:Y:S01]  /*5340*/  @!P5 STG.E.U8 desc[UR36][R6.64+0x30], R9 ;  /* 0x000030090600d986 */ /* 0x0001e2000c101124 */
[----:B------:R-:W-:Y:S05]  /*5350*/  @P1 BRA `(.L_x_210) ;  /* 0x00000000000c1947 */ /* 0x000fea0003800000 */
[----:B--2---:R-:W0:Y:S02]  /*5360*/  LDG.E.U8 R155, desc[UR36][R4.64+0x31] ;  /* 0x00003124049b7981 */ /* 0x004e24000c1e1100 */
[----:B0-----:R-:W-:-:S05]  /*5370*/  PRMT R9, R155, 0x8880, RZ ;  /* 0x000088809b097816 */ /* 0x001fca00000000ff */
[----:B------:R-:W-:-:S07]  /*5380*/  IMAD R164, R9, R154, RZ ;  /* 0x0000009a09a47224 */ /* 0x000fce00078e02ff */
.L_x_210:
[----:B------:R-:W-:Y:S05]  /*5390*/  BSYNC B1 ;  /* 0x0000000000017941 */ /* 0x000fea0003800000 */
.L_x_209:
        /* <DEDUP_REMOVED lines=11> */
.L_x_212:
[----:B------:R-:W-:Y:S05]  /*5450*/  BSYNC B1 ;  /* 0x0000000000017941 */ /* 0x000fea0003800000 */
.L_x_211:
[----:B0-----:R-:W-:Y:S01]  /*5460*/  @!P4 IMAD R9, R50, R153, R164 ;  /* 0x000000993209c224 */ /* 0x001fe200078e02a4 */
[----:B------:R-:W-:Y:S04]  /*5470*/  BSSY B1, `(.L_x_213) ;  /* 0x0000006000017945 */ /* 0x000fe80003800000 */
[----:B------:R0:W-:Y:S01]  /*5480*/  @!P4 STG.E.U8 desc[UR36][R10.64+0x30], R9 ;  /* 0x000030090a00c986 */ /* 0x0001e2000c101124 */
[----:B------:R-:W-:Y:S05]  /*5490*/  @P3 BRA `(.L_x_214) ;  /* 0x00000000000c3947 */ /* 0x000fea0003800000 */
[----:B--2---:R-:W0:Y:S02]  /*54a0*/  LDG.E.U8 R155, desc[UR36][R12.64+0x31] ;  /* 0x000031240c9b7981 */ /* 0x004e24000c1e1100 */
[----:B0-----:R-:W-:-:S05]  /*54b0*/  PRMT R9, R155, 0x8880, RZ ;  /* 0x000088809b097816 */ /* 0x001fca00000000ff */
[----:B------:R-:W-:-:S07]  /*54c0*/  IMAD R164, R9, R154, RZ ;  /* 0x0000009a09a47224 */ /* 0x000fce00078e02ff */
.L_x_214:
[----:B------:R-:W-:Y:S05]  /*54d0*/  BSYNC B1 ;  /* 0x0000000000017941 */ /* 0x000fea0003800000 */
.L_x_213:
[----:B------:R-:W-:Y:S01]  /*54e0*/  @!P3 IMAD R51, R51, R153, R164 ;  /* 0x000000993333b224 */ /* 0x000fe200078e02a4 */
[----:B------:R-:W-:Y:S04]  /*54f0*/  BSSY B1, `(.L_x_215) ;  /* 0x0000006000017945 */ /* 0x000fe80003800000 */
[----:B------:R0:W-:Y:S01]  /*5500*/  @!P3 STG.E.U8 desc[UR36][R10.64+0x31], R51 ;  /* 0x000031330a00b986 */ /* 0x0001e2000c101124 */
[----:B------:R-:W-:Y:S05]  /*5510*/  @P5 BRA `(.L_x_216) ;  /* 0x00000000000c5947 */ /* 0x000fea0003800000 */
[----:B--2---:R-:W0:Y:S02]  /*5520*/  LDG.E.U8 R155, desc[UR36][R4.64+0x38] ;  /* 0x00003824049b7981 */ /* 0x004e24000c1e1100 */
[----:B0-----:R-:W-:-:S05]  /*5530*/  PRMT R9, R155, 0x8880, RZ ;  /* 0x000088809b097816 */ /* 0x001fca00000000ff */
[----:B------:R-:W-:-:S07]  /*5540*/  IMAD R164, R9, R154, RZ ;  /* 0x0000009a09a47224 */ /* 0x000fce00078e02ff */
.L_x_216:
[----:B------:R-:W-:Y:S05]  /*5550*/  BSYNC B1 ;  /* 0x0000000000017941 */ /* 0x000fea0003800000 */
.L_x_215:
[----:B0-----:R-:W-:Y:S01]  /*5560*/  @!P5 IMAD R9, R52, R153, R164 ;  /* 0x000000993409d224 */ /* 0x001fe200078e02a4 */
[----:B------:R-:W-:Y:S04]  /*5570*/  BSSY B1, `(.L_x_217) ;  /* 0x0000006000017945 */ /* 0x000fe80003800000 */
[----:B------:R0:W-:Y:S01]  /*5580*/  @!P5 STG.E.U8 desc[UR36][R6.64+0x38], R9 ;  /* 0x000038090600d986 */ /* 0x0001e2000c101124 */
[----:B------:R-:W-:Y:S05]  /*5590*/  @P1 BRA `(.L_x_218) ;  /* 0x00000000000c1947 */ /* 0x000fea0003800000 */
[----:B--2---:R-:W0:Y:S02]  /*55a0*/  LDG.E.U8 R155, desc[UR36][R4.64+0x39] ;  /* 0x00003924049b7981 */ /* 0x004e24000c1e1100 */
[----:B0-----:R-:W-:-:S05]  /*55b0*/  PRMT R9, R155, 0x8880, RZ ;  /* 0x000088809b097816 */ /* 0x001fca00000000ff */
[----:B------:R-:W-:-:S07]  /*55c0*/  IMAD R164, R9, R154, RZ ;  /* 0x0000009a09a47224 */ /* 0x000fce00078e02ff */
.L_x_218:
[----:B------:R-:W-:Y:S05]  /*55d0*/  BSYNC B1 ;  /* 0x0000000000017941 */ /* 0x000fea0003800000 */
.L_x_217:
        /* <DEDUP_REMOVED lines=11> */
.L_x_220:
[----:B------:R-:W-:Y:S05]  /*5690*/  BSYNC B1 ;  /* 0x0000000000017941 */ /* 0x000fea0003800000 */
.L_x_219:
[----:B0-----:R-:W-:Y:S01]  /*56a0*/  @!P4 IMAD R9, R54, R153, R164 ;  /* 0x000000993609c224 */ /* 0x001fe200078e02a4 */
[----:B------:R-:W-:Y:S04]  /*56b0*/  BSSY B1, `(.L_x_221) ;  /* 0x0000006000017945 */ /* 0x000fe80003800000 */
[----:B------:R0:W-:Y:S01]  /*56c0*/  @!P4 STG.E.U8 desc[UR36][R10.64+0x38], R9 ;  /* 0x000038090a00c986 */ /* 0x0001e2000c101124 */
[----:B------:R-:W-:Y:S05]  /*56d0*/  @P3 BRA `(.L_x_222) ;  /* 0x00000000000c3947 */ /* 0x000fea0003800000 */
[----:B--2---:R-:W0:Y:S02]  /*56e0*/  LDG.E.U8 R155, desc[UR36][R12.64+0x39] ;  /* 0x000039240c9b7981 */ /* 0x004e24000c1e1100 */
[----:B0-----:R-:W-:-:S05]  /*56f0*/  PRMT R9, R155, 0x8880, RZ ;  /* 0x000088809b097816 */ /* 0x001fca00000000ff */
[----:B------:R-:W-:-:S07]  /*5700*/  IMAD R164, R9, R154, RZ ;  /* 0x0000009a09a47224 */ /* 0x000fce00078e02ff */
.L_x_222:
[----:B------:R-:W-:Y:S05]  /*5710*/  BSYNC B1 ;  /* 0x0000000000017941 */ /* 0x000fea0003800000 */
.L_x_221:
[----:B------:R-:W-:Y:S01]  /*5720*/  @!P3 IMAD R55, R55, R153, R164 ;  /* 0x000000993737b224 */ /* 0x000fe200078e02a4 */
[----:B------:R-:W-:Y:S04]  /*5730*/  BSSY B1, `(.L_x_223) ;  /* 0x0000006000017945 */ /* 0x000fe80003800000 */
[----:B------:R0:W-:Y:S01]  /*5740*/  @!P3 STG.E.U8 desc[UR36][R10.64+0x39], R55 ;  /* 0x000039370a00b986 */ /* 0x0001e2000c101124 */
[----:B------:R-:W-:Y:S05]  /*5750*/  @P5 BRA `(.L_x_224) ;  /* 0x00000000000c5947 */ /* 0x000fea0003800000 */
[----:B--2---:R-:W0:Y:S02]  /*5760*/  LDG.E.U8 R155, desc[UR36][R4.64+0x40] ;  /* 0x00004024049b7981 */ /* 0x004e24000c1e1100 */
[----:B0-----:R-:W-:-:S05]  /*5770*/  PRMT R9, R155, 0x8880, RZ ;  /* 0x000088809b097816 */ /* 0x001fca00000000ff */
[----:B------:R-:W-:-:S07]  /*5780*/  IMAD R164, R9, R154, RZ ;  /* 0x0000009a09a47224 */ /* 0x000fce00078e02ff */
.L_x_224:
[----:B------:R-:W-:Y:S05]  /*5790*/  BSYNC B1 ;  /* 0x0000000000017941 */ /* 0x000fea0003800000 */
.L_x_223:
[----:B0-----:R-:W-:Y:S01]  /*57a0*/  @!P5 IMAD R9, R56, R153, R164 ;  /* 0x000000993809d224 */ /* 0x001fe200078e02a4 */
[----:B------:R-:W-:Y:S04]  /*57b0*/  BSSY B1, `(.L_x_225) ;  /* 0x0000006000017945 */ /* 0x000fe80003800000 */
[----:B------:R0:W-:Y:S01]  /*57c0*/  @!P5 STG.E.U8 desc[UR36][R6.64+0x40], R9 ;  /* 0x000040090600d986 */ /* 0x0001e2000c101124 */
[----:B------:R-:W-:Y:S05]  /*57d0*/  @P1 BRA `(.L_x_226) ;  /* 0x00000000000c1947 */ /* 0x000fea0003800000 */
[----:B--2---:R-:W0:Y:S02]  /*57e0*/  LDG.E.U8 R155, desc[UR36][R4.64+0x41] ;  /* 0x00004124049b7981 */ /* 0x004e24000c1e1100 */
[----:B0-----:R-:W-:-:S05]  /*57f0*/  PRMT R9, R155, 0x8880, RZ ;  /* 0x000088809b097816 */ /* 0x001fca00000000ff */
[----:B------:R-:W-:-:S07]  /*5800*/  IMAD R164, R9, R154, RZ ;  /* 0x0000009a09a47224 */ /* 0x000fce00078e02ff */
.L_x_226:
[----:B------:R-:W-:Y:S05]  /*5810*/  BSYNC B1 ;  /* 0x0000000000017941 */ /* 0x000fea0003800000 */
.L_x_225:
        /* <DEDUP_REMOVED lines=11> */
.L_x_228:
[----:B------:R-:W-:Y:S05]  /*58d0*/  BSYNC B1 ;  /* 0x0000000000017941 */ /* 0x000fea0003800000 */
.L_x_227:
[----:B0-----:R-:W-:Y:S01]  /*58e0*/  @!P4 IMAD R9, R58, R153, R164 ;  /* 0x000000993a09c224 */ /* 0x001fe200078e02a4 */
[----:B------:R-:W-:Y:S04]  /*58f0*/  BSSY B1, `(.L_x_229) ;  /* 0x0000006000017945 */ /* 0x000fe80003800000 */
[----:B------:R0:W-:Y:S01]  /*5900*/  @!P4 STG.E.U8 desc[UR36][R10.64+0x40], R9 ;  /* 0x000040090a00c986 */ /* 0x0001e2000c101124 */
[----:B------:R-:W-:Y:S05]  /*5910*/  @P3 BRA `(.L_x_230) ;  /* 0x00000000000c3947 */ /* 0x000fea0003800000 */
[----:B--2---:R-:W0:Y:S02]  /*5920*/  LDG.E.U8 R155, desc[UR36][R12.64+0x41] ;  /* 0x000041240c9b7981 */ /* 0x004e24000c1e1100 */
[----:B0-----:R-:W-:-:S05]  /*5930*/  PRMT R9, R155, 0x8880, RZ ;  /* 0x000088809b097816 */ /* 0x001fca00000000ff */
[----:B------:R-:W-:-:S07]  /*5940*/  IMAD R164, R9, R154, RZ ;  /* 0x0000009a09a47224 */ /* 0x000fce00078e02ff */
.L_x_230:
[----:B------:R-:W-:Y:S05]  /*5950*/  BSYNC B1 ;  /* 0x0000000000017941 */ /* 0x000fea0003800000 */
.L_x_229:
[----:B------:R-:W-:Y:S01]  /*5960*/  @!P3 IMAD R59, R59, R153, R164 ;  /* 0x000000993b3bb224 */ /* 0x000fe200078e02a4 */
[----:B------:R-:W-:Y:S04]  /*5970*/  BSSY B1, `(.L_x_231) ;  /* 0x0000006000017945 */ /* 0x000fe80003800000 */
[----:B------:R0:W-:Y:S01]  /*5980*/  @!P3 STG.E.U8 desc[UR36][R10.64+0x41], R59 ;  /* 0x0000413b0a00b986 */ /* 0x0001e2000c101124 */
[----:B------:R-:W-:Y:S05]  /*5990*/  @P5 BRA `(.L_x_232) ;  /* 0x00000000000c5947 */ /* 0x000fea0003800000 */
[----:B--2---:R-:W0:Y:S02]  /*59a0*/  LDG.E.U8 R155, desc[UR36][R4.64+0x48] ;  /* 0x00004824049b7981 */ /* 0x004e24000c1e1100 */
[----:B0-----:R-:W-:-:S05]  /*59b0*/  PRMT R9, R155, 0x8880, RZ ;  /* 0x000088809b097816 */ /* 0x001fca00000000ff */
[----:B------:R-:W-:-:S07]  /*59c0*/  IMAD R164, R9, R154, RZ ;  /* 0x0000009a09a47224 */ /* 0x000fce00078e02ff */
.L_x_232:
[----:B------:R-:W-:Y:S05]  /*59d0*/  BSYNC B1 ;  /* 0x0000000000017941 */ /* 0x000fea0003800000 */
.L_x_231:
[----:B0-----:R-:W-:Y:S01]  /*59e0*/  @!P5 IMAD R9, R60, R153, R164 ;  /* 0x000000993c09d224 */ /* 0x001fe200078e02a4 */
[----:B------:R-:W-:Y:S04]  /*59f0*/  BSSY B1, `(.L_x_233) ;  /* 0x0000006000017945 */ /* 0x000fe80003800000 */
[----:B------:R0:W-:Y:S01]  /*5a00*/  @!P5 STG.E.U8 desc[UR36][R6.64+0x48], R9 ;  /* 0x000048090600d986 */ /* 0x0001e2000c101124 */
[----:B------:R-:W-:Y:S05]  /*5a10*/  @P1 BRA `(.L_x_234) ;  /* 0x00000000000c1947 */ /* 0x000fea0003800000 */
[----:B--2---:R-:W0:Y:S02]  /*5a20*/  LDG.E.U8 R155, desc[UR36][R4.64+0x49] ;  /* 0x00004924049b7981 */ /* 0x004e24000c1e1100 */
[----:B0-----:R-:W-:-:S05]  /*5a30*/  PRMT R9, R155, 0x8880, RZ ;  /* 0x000088809b097816 */ /* 0x001fca00000000ff */
[----:B------:R-:W-:-:S07]  /*5a40*/  IMAD R164, R9, R154, RZ ;  /* 0x0000009a09a47224 */ /* 0x000fce00078e02ff */
.L_x_234:
[----:B------:R-:W-:Y:S05]  /*5a50*/  BSYNC B1 ;  /* 0x0000000000017941 */ /* 0x000fea0003800000 */
.L_x_233:
        /* <DEDUP_REMOVED lines=11> */
.L_x_236:
[----:B------:R-:W-:Y:S05]  /*5b10*/  BSYNC B1 ;  /* 0x0000000000017941 */ /* 0x000fea0003800000 */
.L_x_235:
[----:B0-----:R-:W-:Y:S01]  /*5b20*/  @!P4 IMAD R9, R62, R153, R164 ;  /* 0x000000993e09c224 */ /* 0x001fe200078e02a4 */
[----:B------:R-:W-:Y:S04]  /*5b30*/  BSSY B1, `(.L_x_237) ;  /* 0x0000006000017945 */ /* 0x000fe80003800000 */
[----:B------:R0:W-:Y:S01]  /*5b40*/  @!P4 STG.E.U8 desc[UR36][R10.64+0x48], R9 ;  /* 0x000048090a00c986 */ /* 0x0001e2000c101124 */
[----:B------:R-:W-:Y:S05]  /*5b50*/  @P3 BRA `(.L_x_238) ;  /* 0x00000000000c3947 */ /* 0x000fea0003800000 */
[----:B--2---:R-:W0:Y:S02]  /*5b60*/  LDG.E.U8 R155, desc[UR36][R12.64+0x49] ;  /* 0x000049240c9b7981 */ /* 0x004e24000c1e1100 */
[----:B0-----:R-:W-:-:S05]  /*5b70*/  PRMT R9, R155, 0x8880, RZ ;  /* 0x000088809b097816 */ /* 0x001fca00000000ff */
[----:B------:R-:W-:-:S07]  /*5b80*/  IMAD R164, R9, R154, RZ ;  /* 0x0000009a09a47224 */ /* 0x000fce00078e02ff */
.L_x_238:
[----:B------:R-:W-:Y:S05]  /*5b90*/  BSYNC B1 ;  /* 0x0000000000017941 */ /* 0x000fea0003800000 */
.L_x_237:
[----:B------:R-:W-:Y:S01]  /*5ba0*/  @!P3 IMAD R63, R63, R153, R164 ;  /* 0x000000993f3fb224 */ /* 0x000fe200078e02a4 */
[----:B------:R-:W-:Y:S04]  /*5bb0*/  BSSY B1, `(.L_x_239) ;  /* 0x0000006000017945 */ /* 0x000fe80003800000 */
[----:B------:R0:W-:Y:S01]  /*5bc0*/  @!P3 STG.E.U8 desc[UR36][R10.64+0x49], R63 ;  /* 0x0000493f0a00b986 */ /* 0x0001e2000c101124 */
[----:B------:R-:W-:Y:S05]  /*5bd0*/  @P5 BRA `(.L_x_240) ;  /* 0x00000000000c5947 */ /* 0x000fea0003800000 */
[----:B--2---:R-:W0:Y:S02]  /*5be0*/  LDG.E.U8 R155, desc[UR36][R4.64+0x50] ;  /* 0x00005024049b7981 */ /* 0x004e24000c1e1100 */
[----:B0-----:R-:W-:-:S05]  /*5bf0*/  PRMT R9, R155, 0x8880, RZ ;  /* 0x000088809b097816 */ /* 0x001fca00000000ff */
[----:B------:R-:W-:-:S07]  /*5c00*/  IMAD R164, R9, R154, RZ ;  /* 0x0000009a09a47224 */ /* 0x000fce00078e02ff */
.L_x_240:
[----:B------:R-:W-:Y:S05]  /*5c10*/  BSYNC B1 ;  /* 0x0000000000017941 */ /* 0x000fea0003800000 */
.L_x_239:
[----:B0-----:R-:W-:Y:S01]  /*5c20*/  @!P5 IMAD R9, R64, R153, R164 ;  /* 0x000000994009d224 */ /* 0x001fe200078e02a4 */
[----:B------:R-:W-:Y:S04]  /*5c30*/  BSSY B1, `(.L_x_241) ;  /* 0x0000006000017945 */ /* 0x000fe80003800000 */
[----:B------:R0:W-:Y:S01]  /*5c40*/  @!P5 STG.E.U8 desc[UR36][R6.64+0x50], R9 ;  /* 0x000050090600d986 */ /* 0x0001e2000c101124 */
[----:B------:R-:W-:Y:S05]  /*5c50*/  @P1 BRA `(.L_x_242) ;  /* 0x00000000000c1947 */ /* 0x000fea0003800000 */
[----:B--2---:R-:W0:Y:S02]  /*5c60*/  LDG.E.U8 R155, desc[UR36][R4.64+0x51] ;  /* 0x00005124049b7981 */ /* 0x004e24000c1e1100 */
[----:B0-----:R-:W-:-:S05]  /*5c70*/  PRMT R9, R155, 0x8880, RZ ;  /* 0x000088809b097816 */ /* 0x001fca00000000ff */
[----:B------:R-:W-:-:S07]  /*5c80*/  IMAD R164, R9, R154, RZ ;  /* 0x0000009a09a47224 */ /* 0x000fce00078e02ff */
.L_x_242:
[----:B------:R-:W-:Y:S05]  /*5c90*/  BSYNC B1 ;  /* 0x0000000000017941 */ /* 0x000fea0003800000 */
.L_x_241:
        /* <DEDUP_REMOVED lines=11> */
.L_x_244:
[----:B------:R-:W-:Y:S05]  /*5d50*/  BSYNC B1 ;  /* 0x0000000000017941 */ /* 0x000fea0003800000 */
.L_x_243:
[----:B0-----:R-:W-:Y:S01]  /*5d60*/  @!P4 IMAD R9, R66, R153, R164 ;  /* 0x000000994209c224 */ /* 0x001fe200078e02a4 */
[----:B------:R-:W-:Y:S04]  /*5d70*/  BSSY B1, `(.L_x_245) ;  /* 0x0000006000017945 */ /* 0x000fe80003800000 */
[----:B------:R0:W-:Y:S01]  /*5d80*/  @!P4 STG.E.U8 desc[UR36][R10.64+0x50], R9 ;  /* 0x000050090a00c986 */ /* 0x0001e2000c101124 */
[----:B------:R-:W-:Y:S05]  /*5d90*/  @P3 BRA `(.L_x_246) ;  /* 0x00000000000c3947 */ /* 0x000fea0003800000 */
[----:B--2---:R-:W0:Y:S02]  /*5da0*/  LDG.E.U8 R155, desc[UR36][R12.64+0x51] ;  /* 0x000051240c9b7981 */ /* 0x004e24000c1e1100 */
[----:B0-----:R-:W-:-:S05]  /*5db0*/  PRMT R9, R155, 0x8880, RZ ;  /* 0x000088809b097816 */ /* 0x001fca00000000ff */
[----:B------:R-:W-:-:S07]  /*5dc0*/  IMAD R164, R9, R154, RZ ;  /* 0x0000009a09a47224 */ /* 0x000fce00078e02ff */
.L_x_246:
[----:B------:R-:W-:Y:S05]  /*5dd0*/  BSYNC B1 ;  /* 0x0000000000017941 */ /* 0x000fea0003800000 */
.L_x_245:
[----:B------:R-:W-:Y:S01]  /*5de0*/  @!P3 IMAD R67, R67, R153, R164 ;  /* 0x000000994343b224 */ /* 0x000fe200078e02a4 */
[----:B------:R-:W-:Y:S04]  /*5df0*/  BSSY B1, `(.L_x_247) ;  /* 0x0000006000017945 */ /* 0x000fe80003800000 */
[----:B------:R0:W-:Y:S01]  /*5e00*/  @!P3 STG.E.U8 desc[UR36][R10.64+0x51], R67 ;  /* 0x000051430a00b986 */ /* 0x0001e2000c101124 */
[----:B------:R-:W-:Y:S05]  /*5e10*/  @P5 BRA `(.L_x_248) ;  /* 0x00000000000c5947 */ /* 0x000fea0003800000 */
[----:B--2---:R-:W0:Y:S02]  /*5e20*/  LDG.E.U8 R155, desc[UR36][R4.64+0x58] ;  /* 0x00005824049b7981 */ /* 0x004e24000c1e1100 */
[----:B0-----:R-:W-:-:S05]  /*5e30*/  PRMT R9, R155, 0x8880, RZ ;  /* 0x000088809b097816 */ /* 0x001fca00000000ff */
[----:B------:R-:W-:-:S07]  /*5e40*/  IMAD R164, R9, R154, RZ ;  /* 0x0000009a09a47224 */ /* 0x000fce00078e02ff */
.L_x_248:
[----:B------:R-:W-:Y:S05]  /*5e50*/  BSYNC B1 ;  /* 0x0000000000017941 */ /* 0x000fea0003800000 */
.L_x_247:
[----:B0-----:R-:W-:Y:S01]  /*5e60*/  @!P5 IMAD R9, R68, R153, R164 ;  /* 0x000000994409d224 */ /* 0x001fe200078e02a4 */
[----:B------:R-:W-:Y:S04]  /*5e70*/  BSSY B1, `(.L_x_249) ;  /* 0x0000006000017945 */ /* 0x000fe80003800000 */
[----:B------:R0:W-:Y:S01]  /*5e80*/  @!P5 STG.E.U8 desc[UR36][R6.64+0x58], R9 ;  /* 0x000058090600d986 */ /* 0x0001e2000c101124 */
[----:B------:R-:W-:Y:S05]  /*5e90*/  @P1 BRA `(.L_x_250) ;  /* 0x00000000000c1947 */ /* 0x000fea0003800000 */
[----:B--2---:R-:W0:Y:S02]  /*5ea0*/  LDG.E.U8 R155, desc[UR36][R4.64+0x59] ;  /* 0x00005924049b7981 */ /* 0x004e24000c1e1100 */
[----:B0-----:R-:W-:-:S05]  /*5eb0*/  PRMT R9, R155, 0x8880, RZ ;  /* 0x000088809b097816 */ /* 0x001fca00000000ff */
[----:B------:R-:W-:-:S07]  /*5ec0*/  IMAD R164, R9, R154, RZ ;  /* 0x0000009a09a47224 */ /* 0x000fce00078e02ff */
.L_x_250:
[----:B------:R-:W-:Y:S05]  /*5ed0*/  BSYNC B1 ;  /* 0x0000000000017941 */ /* 0x000fea0003800000 */
.L_x_249:
        /* <DEDUP_REMOVED lines=11> */
.L_x_252:
[----:B------:R-:W-:Y:S05]  /*5f90*/  BSYNC B1 ;  /* 0x0000000000017941 */ /* 0x000fea0003800000 */
.L_x_251:
[----:B0-----:R-:W-:Y:S01]  /*5fa0*/  @!P4 IMAD R9, R70, R153, R164 ;  /* 0x000000994609c224 */ /* 0x001fe200078e02a4 */
[----:B------:R-:W-:Y:S04]  /*5fb0*/  BSSY B1, `(.L_x_253) ;  /* 0x0000006000017945 */ /* 0x000fe80003800000 */
[----:B------:R0:W-:Y:S01]  /*5fc0*/  @!P4 STG.E.U8 desc[UR36][R10.64+0x58], R9 ;  /* 0x000058090a00c986 */ /* 0x0001e2000c101124 */
[----:B------:R-:W-:Y:S05]  /*5fd0*/  @P3 BRA `(.L_x_254) ;  /* 0x00000000000c3947 */ /* 0x000fea0003800000 */
[----:B--2---:R-:W0:Y:S02]  /*5fe0*/  LDG.E.U8 R155, desc[UR36][R12.64+0x59] ;  /* 0x000059240c9b7981 */ /* 0x004e24000c1e1100 */
[----:B0-----:R-:W-:-:S05]  /*5ff0*/  PRMT R9, R155, 0x8880, RZ ;  /* 0x000088809b097816 */ /* 0x001fca00000000ff */
[----:B------:R-:W-:-:S07]  /*6000*/  IMAD R164, R9, R154, RZ ;  /* 0x0000009a09a47224 */ /* 0x000fce00078e02ff */
.L_x_254:
[----:B------:R-:W-:Y:S05]  /*6010*/  BSYNC B1 ;  /* 0x0000000000017941 */ /* 0x000fea0003800000 */
.L_x_253:
[----:B------:R-:W-:Y:S01]  /*6020*/  @!P3 IMAD R71, R71, R153, R164 ;  /* 0x000000994747b224 */ /* 0x000fe200078e02a4 */
[----:B------:R-:W-:Y:S04]  /*6030*/  BSSY B1, `(.L_x_255) ;  /* 0x0000006000017945 */ /* 0x000fe80003800000 */
[----:B------:R0:W-:Y:S01]  /*6040*/  @!P3 STG.E.U8 desc[UR36][R10.64+0x59], R71 ;  /* 0x000059470a00b986 */ /* 0x0001e2000c101124 */
[----:B------:R-:W-:Y:S05]  /*6050*/  @P5 BRA `(.L_x_256) ;  /* 0x00000000000c5947 */ /* 0x000fea0003800000 */
[----:B--2---:R-:W0:Y:S02]  /*6060*/  LDG.E.U8 R155, desc[UR36][R4.64+0x60] ;  /* 0x00006024049b7981 */ /* 0x004e24000c1e1100 */
[----:B0-----:R-:W-:-:S05]  /*6070*/  PRMT R9, R155, 0x8880, RZ ;  /* 0x000088809b097816 */ /* 0x001fca00000000ff */
[----:B------:R-:W-:-:S07]  /*6080*/  IMAD R164, R9, R154, RZ ;  /* 0x0000009a09a47224 */ /* 0x000fce00078e02ff */
.L_x_256:
[----:B------:R-:W-:Y:S05]  /*6090*/  BSYNC B1 ;  /* 0x0000000000017941 */ /* 0x000fea0003800000 */
.L_x_255:
[----:B0-----:R-:W-:Y:S01]  /*60a0*/  @!P5 IMAD R9, R72, R153, R164 ;  /* 0x000000994809d224 */ /* 0x001fe200078e02a4 */
[----:B------:R-:W-:Y:S04]  /*60b0*/  BSSY B1, `(.L_x_257) ;  /* 0x0000006000017945 */ /* 0x000fe80003800000 */
[----:B------:R0:W-:Y:S01]  /*60c0*/  @!P5 STG.E.U8 desc[UR36][R6.64+0x60], R9 ;  /* 0x000060090600d986 */ /* 0x0001e2000c101124 */
[----:B------:R-:W-:Y:S05]  /*60d0*/  @P1 BRA `(.L_x_258) ;  /* 0x00000000000c1947 */ /* 0x000fea0003800000 */
[----:B--2---:R-:W0:Y:S02]  /*60e0*/  LDG.E.U8 R155, desc[UR36][R4.64+0x61] ;  /* 0x00006124049b7981 */ /* 0x004e24000c1e1100 */
[----:B0-----:R-:W-:-:S05]  /*60f0*/  PRMT R9, R155, 0x8880, RZ ;  /* 0x000088809b097816 */ /* 0x001fca00000000ff */
[----:B------:R-:W-:-:S07]  /*6100*/  IMAD R164, R9, R154, RZ ;  /* 0x0000009a09a47224 */ /* 0x000fce00078e02ff */
.L_x_258:
[----:B------:R-:W-:Y:S05]  /*6110*/  BSYNC B1 ;  /* 0x0000000000017941 */ /* 0x000fea0003800000 */
.L_x_257:
        /* <DEDUP_REMOVED lines=11> */
.L_x_260:
[----:B------:R-:W-:Y:S05]  /*61d0*/  BSYNC B1 ;  /* 0x0000000000017941 */ /* 0x000fea0003800000 */
.L_x_259:
[----:B0-----:R-:W-:Y:S01]  /*61e0*/  @!P4 IMAD R9, R74, R153, R164 ;  /* 0x000000994a09c224 */ /* 0x001fe200078e02a4 */
[----:B------:R-:W-:Y:S04]  /*61f0*/  BSSY B1, `(.L_x_261) ;  /* 0x0000006000017945 */ /* 0x000fe80003800000 */
[----:B------:R0:W-:Y:S01]  /*6200*/  @!P4 STG.E.U8 desc[UR36][R10.64+0x60], R9 ;  /* 0x000060090a00c986 */ /* 0x0001e2000c101124 */
[----:B------:R-:W-:Y:S05]  /*6210*/  @P3 BRA `(.L_x_262) ;  /* 0x00000000000c3947 */ /* 0x000fea0003800000 */
[----:B--2---:R-:W0:Y:S02]  /*6220*/  LDG.E.U8 R155, desc[UR36][R12.64+0x61] ;  /* 0x000061240c9b7981 */ /* 0x004e24000c1e1100 */
[----:B0-----:R-:W-:-:S05]  /*6230*/  PRMT R9, R155, 0x8880, RZ ;  /* 0x000088809b097816 */ /* 0x001fca00000000ff */
[----:B------:R-:W-:-:S07]  /*6240*/  IMAD R164, R9, R154, RZ ;  /* 0x0000009a09a47224 */ /* 0x000fce00078e02ff */
.L_x_262:
[----:B------:R-:W-:Y:S05]  /*6250*/  BSYNC B1 ;  /* 0x0000000000017941 */ /* 0x000fea0003800000 */
.L_x_261:
[----:B------:R-:W-:Y:S01]  /*6260*/  @!P3 IMAD R75, R75, R153, R164 ;  /* 0x000000994b4bb224 */ /* 0x000fe200078e02a4 */
[----:B------:R-:W-:Y:S04]  /*6270*/  BSSY B1, `(.L_x_263) ;  /* 0x0000006000017945 */ /* 0x000fe80003800000 */
[----:B------:R0:W-:Y:S01]  /*6280*/  @!P3 STG.E.U8 desc[UR36][R10.64+0x61], R75 ;  /* 0x0000614b0a00b986 */ /* 0x0001e2000c101124 */
[----:B------:R-:W-:Y:S05]  /*6290*/  @P5 BRA `(.L_x_264) ;  /* 0x00000000000c5947 */ /* 0x000fea0003800000 */
[----:B--2---:R-:W0:Y:S02]  /*62a0*/  LDG.E.U8 R155, desc[UR36][R4.64+0x68] ;  /* 0x00006824049b7981 */ /* 0x004e24000c1e1100 */
[----:B0-----:R-:W-:-:S05]  /*62b0*/  PRMT R9, R155, 0x8880, RZ ;  /* 0x000088809b097816 */ /* 0x001fca00000000ff */
[----:B------:R-:W-:-:S07]  /*62c0*/  IMAD R164, R9, R154, RZ ;  /* 0x0000009a09a47224 */ /* 0x000fce00078e02ff */
.L_x_264:
[----:B------:R-:W-:Y:S05]  /*62d0*/  BSYNC B1 ;  /* 0x0000000000017941 */ /* 0x000fea0003800000 */
.L_x_263:
[----:B0-----:R-:W-:Y:S01]  /*62e0*/  @!P5 IMAD R9, R76, R153, R164 ;  /* 0x000000994c09d224 */ /* 0x001fe200078e02a4 */
[----:B------:R-:W-:Y:S04]  /*62f0*/  BSSY B1, `(.L_x_265) ;  /* 0x0000006000017945 */ /* 0x000fe80003800000 */
[----:B------:R0:W-:Y:S01]  /*6300*/  @!P5 STG.E.U8 desc[UR36][R6.64+0x68], R9 ;  /* 0x000068090600d986 */ /* 0x0001e2000c101124 */
[----:B------:R-:W-:Y:S05]  /*6310*/  @P1 BRA `(.L_x_266) ;  /* 0x00000000000c1947 */ /* 0x000fea0003800000 */
[----:B--2---:R-:W0:Y:S02]  /*6320*/  LDG.E.U8 R155, desc[UR36][R4.64+0x69] ;  /* 0x00006924049b7981 */ /* 0x004e24000c1e1100 */
[----:B0-----:R-:W-:-:S05]  /*6330*/  PRMT R9, R155, 0x8880, RZ ;  /* 0x000088809b097816 */ /* 0x001fca00000000ff */
[----:B------:R-:W-:-:S07]  /*6340*/  IMAD R164, R9, R154, RZ ;  /* 0x0000009a09a47224 */ /* 0x000fce00078e02ff */
.L_x_266:
[----:B------:R-:W-:Y:S05]  /*6350*/  BSYNC B1 ;  /* 0x0000000000017941 */ /* 0x000fea0003800000 */
.L_x_265:
        /* <DEDUP_REMOVED lines=11> */
.L_x_268:
[----:B------:R-:W-:Y:S05]  /*6410*/  BSYNC B1 ;  /* 0x0000000000017941 */ /* 0x000fea0003800000 */
.L_x_267:
[----:B0-----:R-:W-:Y:S01]  /*6420*/  @!P4 IMAD R9, R78, R153, R164 ;  /* 0x000000994e09c224 */ /* 0x001fe200078e02a4 */
[----:B------:R-:W-:Y:S04]  /*6430*/  BSSY B1, `(.L_x_269) ;  /* 0x0000006000017945 */ /* 0x000fe80003800000 */
[----:B------:R0:W-:Y:S01]  /*6440*/  @!P4 STG.E.U8 desc[UR36][R10.64+0x68], R9 ;  /* 0x000068090a00c986 */ /* 0x0001e2000c101124 */
[----:B------:R-:W-:Y:S05]  /*6450*/  @P3 BRA `(.L_x_270) ;  /* 0x00000000000c3947 */ /* 0x000fea0003800000 */
[----:B--2---:R-:W0:Y:S02]  /*6460*/  LDG.E.U8 R155, desc[UR36][R12.64+0x69] ;  /* 0x000069240c9b7981 */ /* 0x004e24000c1e1100 */
[----:B0-----:R-:W-:-:S05]  /*6470*/  PRMT R9, R155, 0x8880, RZ ;  /* 0x000088809b097816 */ /* 0x001fca00000000ff */
[----:B------:R-:W-:-:S07]  /*6480*/  IMAD R164, R9, R154, RZ ;  /* 0x0000009a09a47224 */ /* 0x000fce00078e02ff */
.L_x_270:
[----:B------:R-:W-:Y:S05]  /*6490*/  BSYNC B1 ;  /* 0x0000000000017941 */ /* 0x000fea0003800000 */
.L_x_269:
[----:B------:R-:W-:Y:S01]  /*64a0*/  @!P3 IMAD R79, R79, R153, R164 ;  /* 0x000000994f4fb224 */ /* 0x000fe200078e02a4 */
[----:B------:R-:W-:Y:S04]  /*64b0*/  BSSY B1, `(.L_x_271) ;  /* 0x0000006000017945 */ /* 0x000fe80003800000 */
[----:B------:R0:W-:Y:S01]  /*64c0*/  @!P3 STG.E.U8 desc[UR36][R10.64+0x69], R79 ;  /* 0x0000694f0a00b986 */ /* 0x0001e2000c101124 */
[----:B------:R-:W-:Y:S05]  /*64d0*/  @P5 BRA `(.L_x_272) ;  /* 0x00000000000c5947 */ /* 0x000fea0003800000 */
[----:B--2---:R-:W0:Y:S02]  /*64e0*/  LDG.E.U8 R155, desc[UR36][R4.64+0x70] ;  /* 0x00007024049b7981 */ /* 0x004e24000c1e1100 */
[----:B0-----:R-:W-:-:S05]  /*64f0*/  PRMT R9, R155, 0x8880, RZ ;  /* 0x000088809b097816 */ /* 0x001fca00000000ff */
[----:B------:R-:W-:-:S07]  /*6500*/  IMAD R164, R9, R154, RZ ;  /* 0x0000009a09a47224 */ /* 0x000fce00078e02ff */
.L_x_272:
[----:B------:R-:W-:Y:S05]  /*6510*/  BSYNC B1 ;  /* 0x0000000000017941 */ /* 0x000fea0003800000 */
.L_x_271:
[----:B0-----:R-:W-:Y:S01]  /*6520*/  @!P5 IMAD R9, R80, R153, R164 ;  /* 0x000000995009d224 */ /* 0x001fe200078e02a4 */
[----:B------:R-:W-:Y:S04]  /*6530*/  BSSY B1, `(.L_x_273) ;  /* 0x0000006000017945 */ /* 0x000fe80003800000 */
[----:B------:R0:W-:Y:S01]  /*6540*/  @!P5 STG.E.U8 desc[UR36][R6.64+0x70], R9 ;  /* 0x000070090600d986 */ /* 0x0001e2000c101124 */
[----:B------:R-:W-:Y:S05]  /*6550*/  @P1 BRA `(.L_x_274) ;  /* 0x00000000000c1947 */ /* 0x000fea0003800000 */
[----:B--2---:R-:W0:Y:S02]  /*6560*/  LDG.E.U8 R155, desc[UR36][R4.64+0x71] ;  /* 0x00007124049b7981 */ /* 0x004e24000c1e1100 */
[----:B0-----:R-:W-:-:S05]  /*6570*/  PRMT R9, R155, 0x8880, RZ ;  /* 0x000088809b097816 */ /* 0x001fca00000000ff */
[----:B------:R-:W-:-:S07]  /*6580*/  IMAD R164, R9, R154, RZ ;  /* 0x0000009a09a47224 */ /* 0x000fce00078e02ff */
.L_x_274:
[----:B------:R-:W-:Y:S05]  /*6590*/  BSYNC B1 ;  /* 0x0000000000017941 */ /* 0x000fea0003800000 */
.L_x_273:
[----:B------:R-:W-:Y:S01]  /*65a0*/  ISETP.LT.OR P4, PT, R3, 0x71, !P0 ;  /* 0x000000710300780c */ /* 0x000fe20004781670 */
[----:B------:R-:W-:Y:S01]  /*65b0*/  @!P1 IMAD R81, R81, R153, R164 ;  /* 0x0000009951519224 */ /* 0x000fe200078e02a4 */
[----:B------:R-:W-:Y:S01]  /*65c0*/  BSSY B1, `(.L_x_275) ;  /* 0x000000a000017945 */ /* 0x000fe20003800000 */
[C---:B------:R-:W-:Y:S02]  /*65d0*/  ISETP.LT.OR P3, PT, R3.reuse, 0x72, !P0 ;  /* 0x000000720300780c */ /* 0x040fe40004761670 */
        /* <DEDUP_REMOVED lines=8> */
.L_x_276:
[----:B------:R-:W-:Y:S05]  /*6660*/  BSYNC B1 ;  /* 0x0000000000017941 */ /* 0x000fea0003800000 */
.L_x_275:
[----:B0-----:R-:W-:Y:S01]  /*6670*/  @!P4 IMAD R9, R82, R153, R164 ;  /* 0x000000995209c224 */ /* 0x001fe200078e02a4 */
[----:B------:R-:W-:Y:S04]  /*6680*/  BSSY B1, `(.L_x_277) ;  /* 0x0000006000017945 */ /* 0x000fe80003800000 */
[----:B------:R0:W-:Y:S01]  /*6690*/  @!P4 STG.E.U8 desc[UR36][R10.64+0x70], R9 ;  /* 0x000070090a00c986 */ /* 0x0001e2000c101124 */
[----:B------:R-:W-:Y:S05]  /*66a0*/  @P3 BRA `(.L_x_278) ;  /* 0x00000000000c3947 */ /* 0x000fea0003800000 */
[----:B--2---:R-:W0:Y:S02]  /*66b0*/  LDG.E.U8 R155, desc[UR36][R12.64+0x71] ;  /* 0x000071240c9b7981 */ /* 0x004e24000c1e1100 */
[----:B0-----:R-:W-:-:S05]  /*66c0*/  PRMT R9, R155, 0x8880, RZ ;  /* 0x000088809b097816 */ /* 0x001fca00000000ff */
[----:B------:R-:W-:-:S07]  /*66d0*/  IMAD R164, R9, R154, RZ ;  /* 0x0000009a09a47224 */ /* 0x000fce00078e02ff */
.L_x_278:
[----:B------:R-:W-:Y:S05]  /*66e0*/  BSYNC B1 ;  /* 0x0000000000017941 */ /* 0x000fea0003800000 */
.L_x_277:
[----:B------:R-:W-:Y:S01]  /*66f0*/  @!P3 IMAD R83, R83, R153, R164 ;  /* 0x000000995353b224 */ /* 0x000fe200078e02a4 */
[----:B------:R-:W-:Y:S04]  /*6700*/  BSSY B1, `(.L_x_279) ;  /* 0x0000006000017945 */ /* 0x000fe80003800000 */
[----:B------:R0:W-:Y:S01]  /*6710*/  @!P3 STG.E.U8 desc[UR36][R10.64+0x71], R83 ;  /* 0x000071530a00b986 */ /* 0x0001e2000c101124 */
[----:B------:R-:W-:Y:S05]  /*6720*/  @P1 BRA `(.L_x_280) ;  /* 0x00000000000c1947 */ /* 0x000fea0003800000 */
[----:B--2---:R-:W0:Y:S02]  /*6730*/  LDG.E.U8 R155, desc[UR36][R4.64+0x78] ;  /* 0x00007824049b7981 */ /* 0x004e24000c1e1100 */
[----:B0-----:R-:W-:-:S05]  /*6740*/  PRMT R9, R155, 0x8880, RZ ;  /* 0x000088809b097816 */ /* 0x001fca00000000ff */
[----:B------:R-:W-:-:S07]  /*6750*/  IMAD R164, R9, R154, RZ ;  /* 0x0000009a09a47224 */ /* 0x000fce00078e02ff */
.L_x_280:
[----:B------:R-:W-:Y:S05]  /*6760*/  BSYNC B1 ;  /* 0x0000000000017941 */ /* 0x000fea0003800000 */
.L_x_279:
[----:B0-----:R-:W-:Y:S01]  /*6770*/  @!P1 IMAD R9, R84, R153, R164 ;  /* 0x0000009954099224 */ /* 0x001fe200078e02a4 */
[----:B------:R-:W-:Y:S04]  /*6780*/  BSSY B1, `(.L_x_281) ;  /* 0x0000006000017945 */ /* 0x000fe80003800000 */
[----:B------:R0:W-:Y:S01]  /*6790*/  @!P1 STG.E.U8 desc[UR36][R6.64+0x78], R9 ;  /* 0x0000780906009986 */ /* 0x0001e2000c101124 */
[----:B------:R-:W-:Y:S05]  /*67a0*/  @P2 BRA `(.L_x_282) ;  /* 0x00000000000c2947 */ /* 0x000fea0003800000 */
[----:B--2---:R-:W0:Y:S02]  /*67b0*/  LDG.E.U8 R155, desc[UR36][R4.64+0x79] ;  /* 0x00007924049b7981 */ /* 0x004e24000c1e1100 */
[----:B0-----:R-:W-:-:S05]  /*67c0*/  PRMT R9, R155, 0x8880, RZ ;  /* 0x000088809b097816 */ /* 0x001fca00000000ff */
[----:B------:R-:W-:-:S07]  /*67d0*/  IMAD R164, R9, R154, RZ ;  /* 0x0000009a09a47224 */ /* 0x000fce00078e02ff */
.L_x_282:
[----:B------:R-:W-:Y:S05]  /*67e0*/  BSYNC B1 ;  /* 0x0000000000017941 */ /* 0x000fea0003800000 */
.L_x_281:
[----:B------:R-:W-:Y:S01]  /*67f0*/  @!P2 IMAD R85, R85, R153, R164 ;  /* 0x000000995555a224 */ /* 0x000fe200078e02a4 */
[----:B------:R-:W-:Y:S04]  /*6800*/  BSSY B1, `(.L_x_283) ;  /* 0x0000006000017945 */ /* 0x000fe80003800000 */
[----:B------:R0:W-:Y:S01]  /*6810*/  @!P2 STG.E.U8 desc[UR36][R6.64+0x79], R85 ;  /* 0x000079550600a986 */ /* 0x0001e2000c101124 */
[----:B------:R-:W-:Y:S05]  /*6820*/  @P5 BRA `(.L_x_284) ;  /* 0x00000000000c5947 */ /* 0x000fea0003800000 */
[----:B--2---:R-:W2:Y:S02]  /*6830*/  LDG.E.U8 R155, desc[UR36][R12.64+0x78] ;  /* 0x000078240c9b7981 */ /* 0x004ea4000c1e1100 */
[----:B--2---:R-:W-:-:S05]  /*6840*/  PRMT R5, R155, 0x8880, RZ ;  /* 0x000088809b057816 */ /* 0x004fca00000000ff */
[----:B------:R-:W-:-:S07]  /*6850*/  IMAD R164, R5, R154, RZ ;  /* 0x0000009a05a47224 */ /* 0x000fce00078e02ff */
.L_x_284:
[----:B------:R-:W-:Y:S05]  /*6860*/  BSYNC B1 ;  /* 0x0000000000017941 */ /* 0x000fea0003800000 */
.L_x_283:
[----:B------:R-:W-:Y:S01]  /*6870*/  @!P5 IMAD R5, R86, R153, R164 ;  /* 0x000000995605d224 */ /* 0x000fe200078e02a4 */
[----:B------:R-:W-:Y:S01]  /*6880*/  ISETP.LT.OR P0, PT, R3, 0x7a, !P0 ;  /* 0x0000007a0300780c */ /* 0x000fe20004701670 */
[----:B------:R-:W-:Y:S03]  /*6890*/  BSSY B1, `(.L_x_285) ;  /* 0x0000006000017945 */ /* 0x000fe60003800000 */
[----:B------:R0:W-:Y:S09]  /*68a0*/  @!P5 STG.E.U8 desc[UR36][R10.64+0x78], R5 ;  /* 0x000078050a00d986 */ /* 0x0001f2000c101124 */
[----:B------:R-:W-:Y:S05]  /*68b0*/  @P0 BRA `(.L_x_286) ;  /* 0x00000000000c0947 */ /* 0x000fea0003800000 */
[----:B--2---:R-:W2:Y:S02]  /*68c0*/  LDG.E.U8 R155, desc[UR36][R12.64+0x79] ;  /* 0x000079240c9b7981 */ /* 0x004ea4000c1e1100 */
[----:B--2---:R-:W-:-:S05]  /*68d0*/  PRMT R3, R155, 0x8880, RZ ;  /* 0x000088809b037816 */ /* 0x004fca00000000ff */
[----:B------:R-:W-:-:S07]  /*68e0*/  IMAD R164, R3, R154, RZ ;  /* 0x0000009a03a47224 */ /* 0x000fce00078e02ff */
.L_x_286:
[----:B------:R-:W-:Y:S05]  /*68f0*/  BSYNC B1 ;  /* 0x0000000000017941 */ /* 0x000fea0003800000 */
.L_x_285:
[----:B------:R-:W-:Y:S01]  /*6900*/  IMAD R87, R87, R153, R164 ;  /* 0x0000009957577224 */ /* 0x000fe200078e02a4 */
[----:B------:R-:W-:Y:S06]  /*6910*/  @P0 BRA `(.L_x_287) ;  /* 0x0000001800180947 */ /* 0x000fec0003800000 */
[----:B------:R0:W-:Y:S01]  /*6920*/  STG.E.U8 desc[UR36][R10.64+0x79], R87 ;  /* 0x000079570a007986 */ /* 0x0001e2000c101124 */
[----:B------:R-:W-:Y:S05]  /*6930*/  BRA `(.L_x_287) ;  /* 0x0000001800107947 */ /* 0x000fea0003800000 */
.L_x_30:
[C---:B------:R-:W-:Y:S02]  /*6940*/  ISETP.GE.AND P2, PT, R0.reuse, 0x1, PT ;  /* 0x000000010000780c */ /* 0x040fe40003f46270 */
[----:B------:R-:W-:Y:S02]  /*6950*/  ISETP.GE.AND P0, PT, R0, 0x9, PT ;  /* 0x000000090000780c */ /* 0x000fe40003f06270 */
[C---:B------:R-:W-:Y:S02]  /*6960*/  ISETP.LT.OR P3, PT, R3.reuse, 0x1, !P2 ;  /* 0x000000010300780c */ /* 0x040fe40005761670 */
[C---:B------:R-:W-:Y:S02]  /*6970*/  ISETP.LT.OR P5, PT, R3.reuse, 0x2, !P2 ;  /* 0x000000020300780c */ /* 0x040fe400057a1670 */
[C---:B------:R-:W-:Y:S02]  /*6980*/  ISETP.LT.OR P1, PT, R3.reuse, 0x1, !P0 ;  /* 0x000000010300780c */ /* 0x040fe40004721670 */
[----:B------:R-:W-:-:S07]  /*6990*/  ISETP.LT.OR P4, PT, R3, 0x2, !P0 ;  /* 0x000000020300780c */ /* 0x000fce0004781670 */
[-C--:B------:R-:W-:Y:S02]  /*69a0*/  @!P3 IMAD R5, R88, R153.reuse, RZ ;  /* 0x000000995805b224 */ /* 0x080fe400078e02ff */
[-C--:B------:R-:W-:Y:S02]  /*69b0*/  @!P5 IMAD R89, R89, R153.reuse, RZ ;  /* 0x000000995959d224 */ /* 0x080fe400078e02ff */
[-C--:B------:R-:W-:Y:S01]  /*69c0*/  @!P1 IMAD R13, R90, R153.reuse, RZ ;  /* 0x000000995a0d9224 */ /* 0x080fe200078e02ff */
[----:B------:R0:W-:Y:S01]  /*69d0*/  @!P3 STG.E.U8 desc[UR36][R158.64], R5 ;  /* 0x000000059e00b986 */ /* 0x0001e2000c101124 */
[----:B------:R-:W-:Y:S01]  /*69e0*/  ISETP.LT.OR P3, PT, R3, 0x9, !P2 ;  /* 0x000000090300780c */ /* 0x000fe20005761670 */
[----:B------:R-:W-:Y:S02]  /*69f0*/  @!P4 IMAD R91, R91, R153, RZ ;  /* 0x000000995b5bc224 */ /* 0x000fe400078e02ff */
[----:B------:R-:W-:Y:S01]  /*6a00*/  @!P5 STG.E.U8 desc[UR36][R158.64+0x1], R89 ;  /* 0x000001599e00d986 */ /* 0x000fe2000c101124 */
[----:B------:R-:W-:-:S03]  /*6a10*/  ISETP.LT.OR P5, PT, R3, 0xa, !P2 ;  /* 0x0000000a0300780c */ /* 0x000fc600057a1670 */
[----:B------:R1:W-:Y:S01]  /*6a20*/  @!P1 STG.E.U8 desc[UR36][R8.64], R13 ;  /* 0x0000000d08009986 */ /* 0x0003e2000c101124 */
[----:B------:R-:W-:-:S03]  /*6a30*/  ISETP.LT.OR P1, PT, R3, 0x9, !P0 ;  /* 0x000000090300780c */ /* 0x000fc60004721670 */
[----:B------:R-:W-:Y:S01]  /*6a40*/  @!P4 STG.E.U8 desc[UR36][R8.64+0x1], R91 ;  /* 0x0000015b0800c986 */ /* 0x000fe2000c101124 */
[----:B------:R-:W-:Y:S01]  /*6a50*/  ISETP.LT.OR P4, PT, R3, 0xa, !P0 ;  /* 0x0000000a0300780c */ /* 0x000fe20004781670 */
[----:B------:R-:W-:-:S04]  /*6a60*/  @!P3 IMAD R15, R92, R153, RZ ;  /* 0x000000995c0fb224 */ /* 0x000fc800078e02ff */
[-C--:B------:R-:W-:Y:S01]  /*6a70*/  @!P5 IMAD R93, R93, R153.reuse, RZ ;  /* 0x000000995d5dd224 */ /* 0x080fe200078e02ff */
[----:B------:R3:W-:Y:S01]  /*6a80*/  @!P3 STG.E.U8 desc[UR36][R158.64+0x8], R15 ;  /* 0x0000080f9e00b986 */ /* 0x0007e2000c101124 */
[C---:B------:R-:W-:Y:S02]  /*6a90*/  ISETP.LT.OR P3, PT, R3.reuse, 0x11, !P2 ;  /* 0x000000110300780c */ /* 0x040fe40005761670 */
[-C--:B0-----:R-:W-:Y:S01]  /*6aa0*/  @!P1 IMAD R5, R94, R153.reuse, RZ ;  /* 0x000000995e059224 */ /* 0x081fe200078e02ff */
[----:B------:R-:W-:Y:S01]  /*6ab0*/  @!P5 STG.E.U8 desc[UR36][R158.64+0x9], R93 ;  /* 0x0000095d9e00d986 */ /* 0x000fe2000c101124 */
[----:B------:R-:W-:Y:S02]  /*6ac0*/  ISETP.LT.OR P5, PT, R3, 0x12, !P2 ;  /* 0x000000120300780c */ /* 0x000fe400057a1670 */
[----:B------:R-:W-:Y:S01]  /*6ad0*/  @!P4 IMAD R95, R95, R153, RZ ;  /* 0x000000995f5fc224 */ /* 0x000fe200078e02ff */
[----:B------:R0:W-:Y:S01]  /*6ae0*/  @!P1 STG.E.U8 desc[UR36][R8.64+0x8], R5 ;  /* 0x0000080508009986 */ /* 0x0001e2000c101124 */
[----:B------:R-:W-:-:S03]  /*6af0*/  ISETP.LT.OR P1, PT, R3, 0x11, !P0 ;  /* 0x000000110300780c */ /* 0x000fc60004721670 */
[----:B------:R-:W-:Y:S01]  /*6b00*/  @!P4 STG.E.U8 desc[UR36][R8.64+0x9], R95 ;  /* 0x0000095f0800c986 */ /* 0x000fe2000c101124 */
[----:B------:R-:W-:Y:S01]  /*6b10*/  ISETP.LT.OR P4, PT, R3, 0x12, !P0 ;  /* 0x000000120300780c */ /* 0x000fe20004781670 */
[----:B-1----:R-:W-:-:S04]  /*6b20*/  @!P3 IMAD R13, R96, R153, RZ ;  /* 0x00000099600db224 */ /* 0x002fc800078e02ff */
[-C--:B------:R-:W-:Y:S01]  /*6b30*/  @!P5 IMAD R97, R97, R153.reuse, RZ ;  /* 0x000000996161d224 */ /* 0x080fe200078e02ff */
[----:B------:R1:W-:Y:S01]  /*6b40*/  @!P3 STG.E.U8 desc[UR36][R158.64+0x10], R13 ;  /* 0x0000100d9e00b986 */ /* 0x0003e2000c101124 */
[C---:B------:R-:W-:Y:S02]  /*6b50*/  ISETP.LT.OR P3, PT, R3.reuse, 0x19, !P2 ;  /* 0x000000190300780c */ /* 0x040fe40005761670 */
[-C--:B---3--:R-:W-:Y:S01]  /*6b60*/  @!P1 IMAD R15, R98, R153.reuse, RZ ;  /* 0x00000099620f9224 */ /* 0x088fe200078e02ff */
[----:B------:R-:W-:Y:S01]  /*6b70*/  @!P5 STG.E.U8 desc[UR36][R158.64+0x11], R97 ;  /* 0x000011619e00d986 */ /* 0x000fe2000c101124 */
[----:B------:R-:W-:Y:S02]  /*6b80*/  ISETP.LT.OR P5, PT, R3, 0x1a, !P2 ;  /* 0x0000001a0300780c */ /* 0x000fe400057a1670 */
[----:B------:R-:W-:Y:S01]  /*6b90*/  @!P4 IMAD R99, R99, R153, RZ ;  /* 0x000000996363c224 */ /* 0x000fe200078e02ff */
[----:B------:R3:W-:Y:S01]  /*6ba0*/  @!P1 STG.E.U8 desc[UR36][R8.64+0x10], R15 ;  /* 0x0000100f08009986 */ /* 0x0007e2000c101124 */
[----:B------:R-:W-:-:S03]  /*6bb0*/  ISETP.LT.OR P1, PT, R3, 0x19, !P0 ;  /* 0x000000190300780c */ /* 0x000fc60004721670 */
[----:B------:R-:W-:Y:S01]  /*6bc0*/  @!P4 STG.E.U8 desc[UR36][R8.64+0x11], R99 ;  /* 0x000011630800c986 */ /* 0x000fe2000c101124 */
[----:B------:R-:W-:Y:S01]  /*6bd0*/  ISETP.LT.OR P4, PT, R3, 0x1a, !P0 ;  /* 0x0000001a0300780c */ /* 0x000fe20004781670 */
[----:B0-----:R-:W-:-:S04]  /*6be0*/  @!P3 IMAD R5, R100, R153, RZ ;  /* 0x000000996405b224 */ /* 0x001fc800078e02ff */
[-C--:B------:R-:W-:Y:S01]  /*6bf0*/  @!P5 IMAD R101, R101, R153.reuse, RZ ;  /* 0x000000996565d224 */ /* 0x080fe200078e02ff */
[----:B------:R0:W-:Y:S01]  /*6c00*/  @!P3 STG.E.U8 desc[UR36][R158.64+0x18], R5 ;  /* 0x000018059e00b986 */ /* 0x0001e2000c101124 */
[C---:B------:R-:W-:Y:S02]  /*6c10*/  ISETP.LT.OR P3, PT, R3.reuse, 0x21, !P2 ;  /* 0x000000210300780c */ /* 0x040fe40005761670 */
[-C--:B-1----:R-:W-:Y:S01]  /*6c20*/  @!P1 IMAD R13, R102, R153.reuse, RZ ;  /* 0x00000099660d9224 */ /* 0x082fe200078e02ff */
[----:B------:R-:W-:Y:S01]  /*6c30*/  @!P5 STG.E.U8 desc[UR36][R158.64+0x19], R101 ;  /* 0x000019659e00d986 */ /* 0x000fe2000c101124 */
[----:B------:R-:W-:Y:S02]  /*6c40*/  ISETP.LT.OR P5, PT, R3, 0x22, !P2 ;  /* 0x000000220300780c */ /* 0x000fe400057a1670 */
[----:B------:R-:W-:Y:S01]  /*6c50*/  @!P4 IMAD R103, R103, R153, RZ ;  /* 0x000000996767c224 */ /* 0x000fe200078e02ff */
[----:B------:R1:W-:Y:S01]  /*6c60*/  @!P1 STG.E.U8 desc[UR36][R8.64+0x18], R13 ;  /* 0x0000180d08009986 */ /* 0x0003e2000c101124 */
[----:B------:R-:W-:-:S03]  /*6c70*/  ISETP.LT.OR P1, PT, R3, 0x21, !P0 ;  /* 0x000000210300780c */ /* 0x000fc60004721670 */
[----:B------:R-:W-:Y:S01]  /*6c80*/  @!P4 STG.E.U8 desc[UR36][R8.64+0x19], R103 ;  /* 0x000019670800c986 */ /* 0x000fe2000c101124 */
[----:B------:R-:W-:Y:S01]  /*6c90*/  ISETP.LT.OR P4, PT, R3, 0x22, !P0 ;  /* 0x000000220300780c */ /* 0x000fe20004781670 */
[----:B---3--:R-:W-:-:S04]  /*6ca0*/  @!P3 IMAD R15, R104, R153, RZ ;  /* 0x00000099680fb224 */ /* 0x008fc800078e02ff */
        /* <DEDUP_REMOVED lines=128> */
[----:B------:R-:W-:-:S02]  /*74b0*/  ISETP.GE.AND P1, PT, R0, 0x81, PT ;  /* 0x000000810000780c */ /* 0x000fc40003f26270 */
[C---:B------:R-:W-:Y:S01]  /*74c0*/  ISETP.LT.OR P5, PT, R3.reuse, 0x79, !P0 ;  /* 0x000000790300780c */ /* 0x040fe200047a1670 */
[----:B------:R-:W-:Y:S01]  /*74d0*/  @!P4 STG.E.U8 desc[UR36][R8.64+0x71], R147 ;  /* 0x000071930800c986 */ /* 0x000fe2000c101124 */
[C---:B------:R-:W-:Y:S01]  /*74e0*/  ISETP.LT.OR P0, PT, R3.reuse, 0x7a, !P0 ;  /* 0x0000007a0300780c */ /* 0x040fe20004701670 */
[----:B0-----:R-:W-:Y:S01]  /*74f0*/  @!P3 IMAD R5, R148, R153, RZ ;  /* 0x000000999405b224 */ /* 0x001fe200078e02ff */
[----:B------:R-:W-:-:S03]  /*7500*/  ISETP.LT.OR P4, PT, R3, 0x1, !P1 ;  /* 0x000000010300780c */ /* 0x000fc60004f81670 */
[----:B------:R-:W-:Y:S01]  /*7510*/  @!P2 IMAD R149, R149, R153, RZ ;  /* 0x000000999595a224 */ /* 0x000fe200078e02ff */
[----:B------:R0:W-:Y:S01]  /*7520*/  @!P3 STG.E.U8 desc[UR36][R158.64+0x78], R5 ;  /* 0x000078059e00b986 */ /* 0x0001e2000c101124 */
[----:B------:R-:W-:-:S03]  /*7530*/  ISETP.LT.OR P3, PT, R3, 0x2, !P1 ;  /* 0x000000020300780c */ /* 0x000fc60004f61670 */
[----:B------:R-:W-:Y:S01]  /*7540*/  @!P2 STG.E.U8 desc[UR36][R158.64+0x79], R149 ;  /* 0x000079959e00a986 */ /* 0x000fe2000c101124 */
[-C--:B-1----:R-:W-:Y:S01]  /*7550*/  @!P5 IMAD R13, R150, R153.reuse, RZ ;  /* 0x00000099960dd224 */ /* 0x082fe200078e02ff */
[----:B------:R-:W-:Y:S01]  /*7560*/  ISETP.GE.AND P2, PT, R0, 0x89, PT ;  /* 0x000000890000780c */ /* 0x000fe20003f46270 */
[-C--:B------:R-:W-:Y:S02]  /*7570*/  @!P0 IMAD R151, R151, R153.reuse, RZ ;  /* 0x0000009997978224 */ /* 0x080fe400078e02ff */
[----:B---3--:R-:W-:Y:S01]  /*7580*/  @!P4 IMAD R15, R24, R153, RZ ;  /* 0x00000099180fc224 */ /* 0x008fe200078e02ff */
[----:B------:R1:W-:Y:S01]  /*7590*/  @!P5 STG.E.U8 desc[UR36][R8.64+0x78], R13 ;  /* 0x0000780d0800d986 */ /* 0x0003e2000c101124 */
[----:B------:R-:W-:-:S03]  /*75a0*/  ISETP.LT.OR P5, PT, R3, 0x1, !P2 ;  /* 0x000000010300780c */ /* 0x000fc600057a1670 */
[----:B------:R-:W-:Y:S01]  /*75b0*/  @!P3 IMAD R25, R25, R153, RZ ;  /* 0x000000991919b224 */ /* 0x000fe200078e02ff */
[----:B------:R-:W-:Y:S01]  /*75c0*/  @!P0 STG.E.U8 desc[UR36][R8.64+0x79], R151 ;  /* 0x0000799708008986 */ /* 0x000fe2000c101124 */
[----:B------:R-:W-:-:S03]  /*75d0*/  ISETP.LT.OR P0, PT, R3, 0x2, !P2 ;  /* 0x000000020300780c */ /* 0x000fc60005701670 */
[----:B------:R-:W-:Y:S01]  /*75e0*/  @!P4 STG.E.U8 desc[UR36][R6.64], R15 ;  /* 0x0000000f0600c986 */ /* 0x000fe2000c101124 */
        /* <DEDUP_REMOVED lines=19> */
[-C--:B------:R-:W-:Y:S01]  /*7720*/  @!P4 IMAD R9, R32, R153.reuse, RZ ;  /* 0x000000992009c224 */ /* 0x080fe200078e02ff */
        /* <DEDUP_REMOVED lines=127> */
[----:B-1----:R-:W-:-:S04]  /*7f20*/  @!P5 IMAD R13, R74, R153, RZ ;  /* 0x000000994a0dd224 */ /* 0x002fc800078e02ff */
        /* <DEDUP_REMOVED lines=12> */
[----:B------:R-:W-:-:S04]  /*7ff0*/  @!P0 IMAD R9, R78, R153, RZ ;  /* 0x000000994e098224 */ /* 0x000fc800078e02ff */
[-C--:B------:R-:W-:Y:S01]  /*8000*/  @!P4 IMAD R79, R79, R153.reuse, RZ ;  /* 0x000000994f4fc224 */ /* 0x080fe200078e02ff */
[----:B------:R1:W-:Y:S01]  /*8010*/  @!P0 STG.E.U8 desc[UR36][R10.64+0x68], R9 ;  /* 0x000068090a008986 */ /* 0x0003e2000c101124 */
[----:B------:R-:W-:Y:S02]  /*8020*/  ISETP.LT.OR P0, PT, R3, 0x71, !P2 ;  /* 0x000000710300780c */ /* 0x000fe40005701670 */
[----:B------:R-:W-:Y:S01]  /*8030*/  @!P3 IMAD R81, R81, R153, RZ ;  /* 0x000000995151b224 */ /* 0x000fe200078e02ff */
[----:B------:R3:W-:Y:S01]  /*8040*/  @!P4 STG.E.U8 desc[UR36][R10.64+0x69], R79 ;  /* 0x0000694f0a00c986 */ /* 0x0007e2000c101124 */
[----:B------:R-:W-:-:S03]  /*8050*/  ISETP.LT.OR P4, PT, R3, 0x72, !P2 ;  /* 0x000000720300780c */ /* 0x000fc60005781670 */
[----:B------:R3:W-:Y:S01]  /*8060*/  @!P3 STG.E.U8 desc[UR36][R6.64+0x71], R81 ;  /* 0x000071510600b986 */ /* 0x0007e2000c101124 */
[C---:B------:R-:W-:Y:S02]  /*8070*/  ISETP.LT.OR P3, PT, R3.reuse, 0x79, !P1 ;  /* 0x000000790300780c */ /* 0x040fe40004f61670 */
[C---:B------:R-:W-:Y:S01]  /*8080*/  ISETP.LT.OR P1, PT, R3.reuse, 0x7a, !P1 ;  /* 0x0000007a0300780c */ /* 0x040fe20004f21670 */
[----:B------:R3:W-:Y:S01]  /*8090*/  @!P5 STG.E.U8 desc[UR36][R6.64+0x70], R13 ;  /* 0x0000700d0600d986 */ /* 0x0007e2000c101124 */
[C---:B------:R-:W-:Y:S02]  /*80a0*/  ISETP.LT.OR P5, PT, R3.reuse, 0x79, !P2 ;  /* 0x000000790300780c */ /* 0x040fe400057a1670 */
[----:B------:R-:W-:Y:S01]  /*80b0*/  ISETP.LT.OR P2, PT, R3, 0x7a, !P2 ;  /* 0x0000007a0300780c */ /* 0x000fe20005741670 */
[-C--:B------:R-:W-:Y:S02]  /*80c0*/  @!P0 IMAD R3, R82, R153.reuse, RZ ;  /* 0x0000009952038224 */ /* 0x080fe400078e02ff */
[----:B------:R-:W-:-:S03]  /*80d0*/  @!P4 IMAD R83, R83, R153, RZ ;  /* 0x000000995353c224 */ /* 0x000fc600078e02ff */
[----:B------:R3:W-:Y:S01]  /*80e0*/  @!P0 STG.E.U8 desc[UR36][R10.64+0x70], R3 ;  /* 0x000070030a008986 */ /* 0x0007e2000c101124 */
[-C--:B0-----:R-:W-:Y:S02]  /*80f0*/  @!P3 IMAD R5, R84, R153.reuse, RZ ;  /* 0x000000995405b224 */ /* 0x081fe400078e02ff */
[-C--:B------:R-:W-:Y:S01]  /*8100*/  @!P1 IMAD R85, R85, R153.reuse, RZ ;  /* 0x0000009955559224 */ /* 0x080fe200078e02ff */
[----:B------:R3:W-:Y:S01]  /*8110*/  @!P4 STG.E.U8 desc[UR36][R10.64+0x71], R83 ;  /* 0x000071530a00c986 */ /* 0x0007e2000c101124 */
[-C--:B-1----:R-:W-:Y:S02]  /*8120*/  @!P5 IMAD R9, R86, R153.reuse, RZ ;  /* 0x000000995609d224 */ /* 0x082fe400078e02ff */
[----:B------:R-:W-:Y:S01]  /*8130*/  @!P2 IMAD R87, R87, R153, RZ ;  /* 0x000000995757a224 */ /* 0x000fe200078e02ff */
[----:B------:R3:W-:Y:S04]  /*8140*/  @!P3 STG.E.U8 desc[UR36][R6.64+0x78], R5 ;  /* 0x000078050600b986 */ /* 0x0007e8000c101124 */
[----:B------:R3:W-:Y:S04]  /*8150*/  @!P1 STG.E.U8 desc[UR36][R6.64+0x79], R85 ;  /* 0x0000795506009986 */ /* 0x0007e8000c101124 */
[----:B------:R3:W-:Y:S04]  /*8160*/  @!P5 STG.E.U8 desc[UR36][R10.64+0x78], R9 ;  /* 0x000078090a00d986 */ /* 0x0007e8000c101124 */
[----:B------:R3:W-:Y:S02]  /*8170*/  @!P2 STG.E.U8 desc[UR36][R10.64+0x79], R87 ;  /* 0x000079570a00a986 */ /* 0x0007e4000c101124 */
.L_x_287:
[----:B------:R-:W-:Y:S05]  /*8180*/  BSYNC B0 ;  /* 0x0000000000007941 */ /* 0x000fea0003800000 */
.L_x_29:
[----:B------:R-:W-:Y:S01]  /*8190*/  ULDC UR4, c[0x0][0xc] ;  /* 0x0000030000047ab9 */ /* 0x000fe20000000800 */
[----:B------:R-:W-:Y:S01]  /*81a0*/  ULDC UR5, c[0x0][0x10] ;  /* 0x0000040000057ab9 */ /* 0x000fe20000000800 */
[----:B---3--:R-:W3:Y:S01]  /*81b0*/  LDC R3, c[0x0][0x14] ;  /* 0x00000500ff037b82 */ /* 0x008ee20000000800 */
[----:B------:R-:W-:Y:S01]  /*81c0*/  UIMAD.WIDE.U32 UR4, UR4, UR5, URZ ;  /* 0x00000005040472a5 */ /* 0x000fe2000f8e003f */
[----:B------:R-:W-:Y:S01]  /*81d0*/  PRMT R0, RZ, 0x7610, R0 ;  /* 0x00007610ff007816 */ /* 0x000fe20000000000 */
[----:B------:R-:W-:Y:S02]  /*81e0*/  IMAD.MOV.U32 R23, RZ, RZ, -0x1 ;  /* 0xffffffffff177424 */ /* 0x000fe400078e00ff */
[----:B------:R-:W-:Y:S02]  /*81f0*/  IMAD.MOV.U32 R22, RZ, RZ, -0x1 ;  /* 0xffffffffff167424 */ /* 0x000fe400078e00ff */
[----:B---3--:R-:W-:-:S04]  /*8200*/  IMAD.WIDE.U32 R16, R3, UR4, R16 ;  /* 0x0000000403107c25 */ /* 0x008fc8000f8e0010 */
[----:B------:R-:W-:Y:S01]  /*8210*/  IMAD R3, R3, UR5, RZ ;  /* 0x0000000503037c24 */ /* 0x000fe2000f8e02ff */
[----:B------:R-:W-:Y:S02]  /*8220*/  ULDC.64 UR4, c[0x0][0x650] ;  /* 0x0001940000047ab9 */ /* 0x000fe40000000a00 */
[----:B------:R-:W-:Y:S01]  /*8230*/  ISETP.GE.U32.AND P0, PT, R16, UR4, PT ;  /* 0x0000000410007c0c */ /* 0x000fe2000bf06070 */
[----:B------:R-:W-:-:S05]  /*8240*/  IMAD.IADD R17, R17, 0x1, R3 ;  /* 0x0000000111117824 */ /* 0x000fca00078e0203 */
[----:B------:R-:W-:-:S13]  /*8250*/  ISETP.GE.U32.AND.EX P0, PT, R17, UR5, PT, P0 ;  /* 0x0000000511007c0c */ /* 0x000fda000bf06100 */
[----:B------:R-:W-:Y:S05]  /*8260*/  @P0 BRA `(.L_x_288) ;  /* 0x0000000400640947 */ /* 0x000fea0003800000 */
[----:B------:R-:W3:Y:S01]  /*8270*/  S2R R12, SR_CTAID.X ;  /* 0x00000000000c7919 */ /* 0x000ee20000002500 */
[----:B0-----:R-:W0:Y:S01]  /*8280*/  LDC.64 R10, c[0x0][0x628] ;  /* 0x00018a00ff0a7b82 */ /* 0x001e220000000a00 */
[----:B------:R-:W-:Y:S01]  /*8290*/  ULDC UR4, c[0x0][0x150] ;  /* 0x0000540000047ab9 */ /* 0x000fe20000000800 */
[----:B------:R-:W-:Y:S01]  /*82a0*/  IMAD.MOV.U32 R8, RZ, RZ, R16 ;  /* 0x000000ffff087224 */ /* 0x000fe200078e0010 */
[----:B------:R-:W0:Y:S01]  /*82b0*/  S2R R23, SR_CTAID.Y ;  /* 0x0000000000177919 */ /* 0x000e220000002600 */
[----:B------:R-:W-:-:S04]  /*82c0*/  IMAD.MOV.U32 R9, RZ, RZ, R17 ;  /* 0x000000ffff097224 */ /* 0x000fc800078e0011 */
[----:B------:R-:W1:Y:S08]  /*82d0*/  LDC R21, c[0x0][0x144] ;  /* 0x00005100ff157b82 */ /* 0x000e700000000800 */
[----:B------:R-:W1:Y:S08]  /*82e0*/  LDC R0, c[0x0][0x630] ;  /* 0x00018c00ff007b82 */ /* 0x000e700000000800 */
[----:B------:R-:W1:Y:S01]  /*82f0*/  LDC.64 R14, c[0x0][0x620] ;  /* 0x00018800ff0e7b82 */ /* 0x000e620000000a00 */
[----:B0-----:R-:W-:-:S04]  /*8300*/  ISETP.NE.U32.AND P0, PT, R10, RZ, PT ;  /* 0x000000ff0a00720c */ /* 0x001fc80003f05070 */
[----:B------:R-:W-:Y:S02]  /*8310*/  ISETP.NE.AND.EX P0, PT, R11, RZ, PT, P0 ;  /* 0x000000ff0b00720c */ /* 0x000fe40003f05300 */
[----:B---3--:R-:W-:-:S05]  /*8320*/  I2FP.F32.U32 R3, R12 ;  /* 0x0000000c00037245 */ /* 0x008fca0000201000 */
[----:B------:R-:W-:-:S04]  /*8330*/  FMUL R3, R3, UR4 ;  /* 0x0000000403037c20 */ /* 0x000fc80008400000 */
[----:B------:R0:W3:Y:S02]  /*8340*/  F2I.U32.TRUNC.NTZ R20, R3 ;  /* 0x0000000300147305 */ /* 0x0000e4000020f000 */
[----:B------:R-:W-:Y:S05]  /*8350*/  @!P0 BRA `(.L_x_289) ;  /* 0x0000000000288947 */ /* 0x000fea0003800000 */
[----:B0-----:R-:W0:Y:S02]  /*8360*/  LDC R3, c[0x0][0x634] ;  /* 0x00018d00ff037b82 */ /* 0x001e240000000800 */
[----:B0-----:R-:W-:-:S05]  /*8370*/  IADD3 R3, P0, R16, R3, RZ ;  /* 0x0000000310037210 */ /* 0x001fca0007f1e0ff */
[----:B------:R-:W-:-:S04]  /*8380*/  IMAD.X R13, RZ, RZ, R17, P0 ;  /* 0x000000ffff0d7224 */ /* 0x000fc800000e0611 */
[----:B------:R-:W-:-:S04]  /*8390*/  IMAD.WIDE.U32 R4, R13, R10, RZ ;  /* 0x0000000a0d047225 */ /* 0x000fc800078e00ff */
[----:B-1----:R-:W-:-:S04]  /*83a0*/  IMAD.WIDE.U32 R6, P0, R3, R11, R4 ;  /* 0x0000000b03067225 */ /* 0x002fc80007800004 */
[----:B------:R-:W-:-:S04]  /*83b0*/  IMAD.WIDE.U32 R4, R3, R10, RZ ;  /* 0x0000000a03047225 */ /* 0x000fc800078e00ff */
[----:B------:R-:W-:Y:S01]  /*83c0*/  IMAD.X R9, RZ, RZ, RZ, P0 ;  /* 0x000000ffff097224 */ /* 0x000fe200000e06ff */
[----:B------:R-:W-:Y:S01]  /*83d0*/  IADD3 RZ, P0, R5, R6, RZ ;  /* 0x0000000605ff7210 */ /* 0x000fe20007f1e0ff */
[----:B------:R-:W-:-:S04]  /*83e0*/  IMAD.MOV.U32 R8, RZ, RZ, R7 ;  /* 0x000000ffff087224 */ /* 0x000fc800078e0007 */
[----:B------:R-:W-:-:S08]  /*83f0*/  IMAD.WIDE.U32.X R8, R13, R11, R8, P0 ;  /* 0x0000000b0d087225 */ /* 0x000fd000000e0408 */
.L_x_289:
[----:B------:R-:W2:Y:S01]  /*8400*/  LDC.64 R26, c[0x0][0x640] ;  /* 0x00019000ff1a7b82 */ /* 0x000ea20000000a00 */
[-CC-:B-1----:R-:W-:Y:S01]  /*8410*/  SHF.R.U64 R22, R8, R0.reuse, R9.reuse ;  /* 0x0000000008167219 */ /* 0x182fe20000001209 */
[----:B---3--:R-:W-:Y:S01]  /*8420*/  IMAD.MOV R20, RZ, RZ, -R20 ;  /* 0x000000ffff147224 */ /* 0x008fe200078e0a14 */
[----:B------:R-:W-:Y:S01]  /*8430*/  SHF.R.U32.HI R0, RZ, R0, R9 ;  /* 0x00000000ff007219 */ /* 0x000fe20000011609 */
[----:B------:R-:W-:Y:S01]  /*8440*/  ULDC UR4, c[0x0][0x154] ;  /* 0x0000550000047ab9 */ /* 0x000fe20000000800 */
[----:B0-----:R-:W-:Y:S01]  /*8450*/  IADD3 R3, P0, RZ, -R22, RZ ;  /* 0x80000016ff037210 */ /* 0x001fe20007f1e0ff */
[----:B------:R-:W-:Y:S02]  /*8460*/  IMAD R21, R21, R20, R12 ;  /* 0x0000001415157224 */ /* 0x000fe400078e020c */
[----:B------:R-:W0:Y:S01]  /*8470*/  LDC R6, c[0x0][0x618] ;  /* 0x00018600ff067b82 */ /* 0x000e220000000800 */
[----:B------:R-:W-:Y:S02]  /*8480*/  IMAD.MOV.U32 R7, RZ, RZ, 0x1 ;  /* 0x00000001ff077424 */ /* 0x000fe400078e00ff */
[----:B------:R-:W-:-:S04]  /*8490*/  IMAD.X R5, RZ, RZ, ~R0, P0 ;  /* 0x000000ffff057224 */ /* 0x000fc800000e0e00 */
[-C--:B------:R-:W-:Y:S01]  /*84a0*/  IMAD R0, R5, R14.reuse, RZ ;  /* 0x0000000e05007224 */ /* 0x080fe200078e02ff */
[----:B------:R-:W1:Y:S01]  /*84b0*/  LDC R8, c[0x0][0x608] ;  /* 0x00018200ff087b82 */ /* 0x000e620000000800 */
[----:B------:R-:W-:-:S04]  /*84c0*/  IMAD.WIDE.U32 R4, R3, R14, R16 ;  /* 0x0000000e03047225 */ /* 0x000fc800078e0010 */
[----:B------:R-:W-:Y:S01]  /*84d0*/  IMAD R3, R3, R15, R0 ;  /* 0x0000000f03037224 */ /* 0x000fe200078e0200 */
[----:B------:R-:W-:Y:S02]  /*84e0*/  I2FP.F32.U32 R0, R23 ;  /* 0x0000001700007245 */ /* 0x000fe40000201000 */
[----:B------:R-:W3:Y:S01]  /*84f0*/  LDC R24, c[0x0][0x658] ;  /* 0x00019600ff187b82 */ /* 0x000ee20000000800 */
[----:B------:R-:W-:Y:S01]  /*8500*/  IMAD.IADD R3, R5, 0x1, R3 ;  /* 0x0000000105037824 */ /* 0x000fe200078e0203 */
[----:B--2---:R-:W-:Y:S01]  /*8510*/  ISETP.NE.U32.AND P0, PT, R26, RZ, PT ;  /* 0x000000ff1a00720c */ /* 0x004fe20003f05070 */
[----:B------:R-:W-:Y:S01]  /*8520*/  FMUL R0, R0, UR4 ;  /* 0x0000000400007c20 */ /* 0x000fe20008400000 */
[----:B------:R-:W-:Y:S02]  /*8530*/  IMAD.MOV.U32 R5, RZ, RZ, -0x1 ;  /* 0xffffffffff057424 */ /* 0x000fe400078e00ff */
[----:B------:R-:W-:Y:S01]  /*8540*/  ISETP.NE.AND.EX P0, PT, R27, RZ, PT, P0 ;  /* 0x000000ff1b00720c */ /* 0x000fe20003f05300 */
[----:B------:R2:W2:Y:S01]  /*8550*/  F2I.U32.TRUNC.NTZ R13, R0 ;  /* 0x00000000000d7305 */ /* 0x0004a2000020f000 */
[----:B------:R-:W2:Y:S01]  /*8560*/  LDC R20, c[0x0][0x148] ;  /* 0x00005200ff147b82 */ /* 0x000ea20000000800 */
[----:B0-----:R-:W-:-:S02]  /*8570*/  SHF.R.U64 R12, R4, R6, R3 ;  /* 0x00000006040c7219 */ /* 0x001fc40000001203 */
[----:B------:R-:W-:-:S05]  /*8580*/  SHF.R.U32.HI R3, RZ, R6, R3 ;  /* 0x00000006ff037219 */ /* 0x000fca0000011603 */
[----:B------:R-:W0:Y:S01]  /*8590*/  LDC R15, c[0x0][0x600] ;  /* 0x00018000ff0f7b82 */ /* 0x000e220000000800 */
[-CC-:B-1----:R-:W-:Y:S02]  /*85a0*/  SHF.R.U64 R10, R12, R8.reuse, R3.reuse ;  /* 0x000000080c0a7219 */ /* 0x182fe40000001203 */
[----:B------:R-:W-:-:S05]  /*85b0*/  SHF.R.U32.HI R3, RZ, R8, R3 ;  /* 0x00000008ff037219 */ /* 0x000fca0000011603 */
[----:B------:R-:W1:Y:S01]  /*85c0*/  LDC R28, c[0x0][0x648] ;  /* 0x00019200ff1c7b82 */ /* 0x000e620000000800 */
[-C--:B---3--:R-:W-:Y:S02]  /*85d0*/  SHF.L.U32 R4, R5, R24.reuse, RZ ;  /* 0x0000001805047219 */ /* 0x088fe400000006ff */
[--C-:B------:R-:W-:Y:S02]  /*85e0*/  SHF.R.U64 R14, R10, R24, R3.reuse ;  /* 0x000000180a0e7219 */ /* 0x100fe40000001203 */
[----:B------:R-:W-:Y:S02]  /*85f0*/  LOP3.LUT R25, RZ, R4, RZ, 0x33, !PT ;  /* 0x00000004ff197212 */ /* 0x000fe400078e33ff */
[-C--:B------:R-:W-:Y:S01]  /*8600*/  SHF.R.U32.HI R5, RZ, R24.reuse, R3 ;  /* 0x00000018ff057219 */ /* 0x080fe20000011603 */
[----:B------:R-:W3:Y:S01]  /*8610*/  LDC R29, c[0x0][0x638] ;  /* 0x00018e00ff1d7b82 */ /* 0x000ee20000000800 */
[----:B------:R-:W-:Y:S01]  /*8620*/  SHF.L.U32 R152, R7, R24, RZ ;  /* 0x0000001807987219 */ /* 0x000fe200000006ff */
[----:B------:R-:W-:-:S06]  /*8630*/  IMAD.MOV.U32 R4, RZ, RZ, R14 ;  /* 0x000000ffff047224 */ /* 0x000fcc00078e000e */
[----:B------:R-:W0:Y:S01]  /*8640*/  LDC R30, c[0x0][0x610] ;  /* 0x00018400ff1e7b82 */ /* 0x000e220000000800 */
[----:B------:R-:W-:Y:S05]  /*8650*/  @!P0 BRA `(.L_x_290) ;  /* 0x0000000000288947 */ /* 0x000fea0003800000 */
[----:B------:R-:W4:Y:S02]  /*8660*/  LDC R3, c[0x0][0x64c] ;  /* 0x00019300ff037b82 */ /* 0x000f240000000800 */
[----:B----4-:R-:W-:-:S05]  /*8670*/  IADD3 R3, P0, R14, R3, RZ ;  /* 0x000000030e037210 */ /* 0x010fca0007f1e0ff */
        /* <DEDUP_REMOVED lines=8> */
.L_x_290:
[----:B------:R-:W-:Y:S01]  /*8700*/  ISETP.NE.AND P0, PT, R2, 0x1, PT ;  /* 0x000000010200780c */ /* 0x000fe20003f05270 */
[----:B0-----:R-:W-:Y:S01]  /*8710*/  VIADD R7, R15, 0xffffffff ;  /* 0xffffffff0f077836 */ /* 0x001fe20000000000 */
[----:B-12---:R-:W-:Y:S01]  /*8720*/  SHF.R.U64 R0, R4, R28, R5 ;  /* 0x0000001c04007219 */ /* 0x006fe20000001205 */
[----:B------:R-:W-:Y:S01]  /*8730*/  IMAD.MOV R13, RZ, RZ, -R13 ;  /* 0x000000ffff0d7224 */ /* 0x000fe200078e0a0d */
[----:B------:R-:W-:Y:S01]  /*8740*/  LOP3.LUT R5, R10, R25, RZ, 0xc0, !PT ;  /* 0x000000190a057212 */ /* 0x000fe200078ec0ff */
[----:B------:R-:W-:Y:S02]  /*8750*/  IMAD.MOV.U32 R4, RZ, RZ, 0x1 ;  /* 0x00000001ff047424 */ /* 0x000fe400078e00ff */
[----:B------:R-:W-:Y:S02]  /*8760*/  IMAD.MOV R3, RZ, RZ, -R0 ;  /* 0x000000ffff037224 */ /* 0x000fe400078e0a00 */
[----:B------:R-:W-:Y:S01]  /*8770*/  IMAD R152, R152, R0, R5 ;  /* 0x0000000098987224 */ /* 0x000fe200078e0205 */
[----:B------:R-:W-:Y:S01]  /*8780*/  LOP3.LUT R5, R12, R7, RZ, 0xc0, !PT ;  /* 0x000000070c057212 */ /* 0x000fe200078ec0ff */
[----:B---3--:R-:W-:-:S02]  /*8790*/  IMAD R0, R3, R29, R14 ;  /* 0x0000001d03007224 */ /* 0x008fc400078e020e */
[----:B------:R-:W-:Y:S02]  /*87a0*/  @P0 IMAD R21, R20, R13, R23 ;  /* 0x0000000d14150224 */ /* 0x000fe400078e0217 */
[----:B------:R-:W-:Y:S01]  /*87b0*/  IMAD R3, R0, R15, R5 ;  /* 0x0000000f00037224 */ /* 0x000fe200078e0205 */
[----:B------:R-:W-:Y:S01]  /*87c0*/  PRMT R0, R4, 0x7610, R0 ;  /* 0x0000761004007816 */ /* 0x000fe20000000000 */
[----:B------:R-:W-:-:S05]  /*87d0*/  IMAD R152, R152, R30, R21 ;  /* 0x0000001e98987224 */ /* 0x000fca00078e0215 */
[----:B------:R-:W-:Y:S02]  /*87e0*/  SEL R23, R3, R152, !P0 ;  /* 0x0000009803177207 */ /* 0x000fe40004000000 */
[----:B------:R-:W-:-:S07]  /*87f0*/  SEL R152, R152, R3, !P0 ;  /* 0x0000000398987207 */ /* 0x000fce0004000000 */
.L_x_288:
[----:B------:R-:W-:-:S13]  /*8800*/  LOP3.LUT P0, RZ, R0, 0xff, RZ, 0xc0, !PT ;  /* 0x000000ff00ff7812 */ /* 0x000fda000780c0ff */
[----:B------:R-:W-:Y:S05]  /*8810*/  @P0 BRA `(.L_x_291) ;  /* 0xffffff8400f80947 */ /* 0x000fea000383ffff */
[----:B------:R-:W-:Y:S05]  /*8820*/  EXIT ;  /* 0x000000000000794d */ /* 0x000fea0003800000 */
.L_x_4:
[----:B0-----:R-:W-:Y:S01]  /*8830*/  ULDC.64 UR4, c[0x0][0x650] ;  /* 0x0001940000047ab9 */ /* 0x001fe20000000a00 */
        /* <DEDUP_REMOVED lines=25> */
.L_x_293:
[--C-:B------:R-:W-:Y:S01]  /*89d0*/  SHF.R.U64 R12, R10, R14, R11.reuse ;  /* 0x0000000e0a0c7219 */ /* 0x100fe2000000120b */
[----:B------:R-:W0:Y:S01]  /*89e0*/  LDC R22, c[0x0][0x618] ;  /* 0x00018600ff167b82 */ /* 0x000e220000000800 */
[----:B------:R-:W-:Y:S01]  /*89f0*/  I2FP.F32.U32 R6, R4 ;  /* 0x0000000400067245 */ /* 0x000fe20000201000 */
[----:B------:R-:W-:Y:S01]  /*8a00*/  ULDC UR4, c[0x0][0x150] ;  /* 0x0000540000047ab9 */ /* 0x000fe20000000800 */
[----:B------:R-:W-:Y:S02]  /*8a10*/  SHF.R.U32.HI R5, RZ, R14, R11 ;  /* 0x0000000eff057219 */ /* 0x000fe4000001160b */
[----:B------:R-:W-:Y:S01]  /*8a20*/  IADD3 R9, P0, RZ, -R12, RZ ;  /* 0x8000000cff097210 */ /* 0x000fe20007f1e0ff */
[----:B------:R-:W-:Y:S01]  /*8a30*/  FMUL R11, R6, UR4 ;  /* 0x00000004060b7c20 */ /* 0x000fe20008400000 */
[----:B------:R-:W-:Y:S01]  /*8a40*/  ULDC UR4, c[0x0][0x154] ;  /* 0x0000550000047ab9 */ /* 0x000fe20000000800 */
[----:B------:R-:W1:Y:S02]  /*8a50*/  LDC.64 R24, c[0x0][0x640] ;  /* 0x00019000ff187b82 */ /* 0x000e640000000a00 */
[----:B------:R-:W-:-:S02]  /*8a60*/  IMAD.X R5, RZ, RZ, ~R5, P0 ;  /* 0x000000ffff057224 */ /* 0x000fc400000e0e05 */
[----:B------:R-:W2:Y:S01]  /*8a70*/  F2I.U32.TRUNC.NTZ R11, R11 ;  /* 0x0000000b000b7305 */ /* 0x000ea2000020f000 */
[----:B------:R-:W-:-:S03]  /*8a80*/  IMAD.WIDE.U32 R6, R9, R20, R16 ;  /* 0x0000001409067225 */ /* 0x000fc600078e0010 */
[----:B------:R-:W3:Y:S01]  /*8a90*/  LDC R13, c[0x0][0x144] ;  /* 0x00005100ff0d7b82 */ /* 0x000ee20000000800 */
[----:B------:R-:W-:-:S04]  /*8aa0*/  IMAD R8, R5, R20, RZ ;  /* 0x0000001405087224 */ /* 0x000fc800078e02ff */
[----:B------:R-:W-:Y:S02]  /*8ab0*/  IMAD R5, R9, R21, R8 ;  /* 0x0000001509057224 */ /* 0x000fe400078e0208 */
[----:B------:R-:W-:Y:S01]  /*8ac0*/  IMAD.MOV.U32 R8, RZ, RZ, -0x1 ;  /* 0xffffffffff087424 */ /* 0x000fe200078e00ff */
[----:B------:R-:W4:Y:S01]  /*8ad0*/  LDC R14, c[0x0][0x608] ;  /* 0x00018200ff0e7b82 */ /* 0x000f220000000800 */
[----:B------:R-:W-:Y:S01]  /*8ae0*/  IMAD.IADD R5, R7, 0x1, R5 ;  /* 0x0000000107057824 */ /* 0x000fe200078e0205 */
[----:B------:R-:W-:-:S04]  /*8af0*/  I2FP.F32.U32 R7, R3 ;  /* 0x0000000300077245 */ /* 0x000fc80000201000 */
[-C--:B0-----:R-:W-:Y:S01]  /*8b00*/  SHF.R.U64 R10, R6, R22.reuse, R5 ;  /* 0x00000016060a7219 */ /* 0x081fe20000001205 */
[----:B--2---:R-:W-:Y:S01]  /*8b10*/  IMAD.MOV R6, RZ, RZ, -R11 ;  /* 0x000000ffff067224 */ /* 0x004fe200078e0a0b */
[----:B------:R-:W0:Y:S01]  /*8b20*/  LDC R9, c[0x0][0x658] ;  /* 0x00019600ff097b82 */ /* 0x000e220000000800 */
[----:B-1----:R-:W-:Y:S01]  /*8b30*/  ISETP.NE.U32.AND P0, PT, R24, RZ, PT ;  /* 0x000000ff1800720c */ /* 0x002fe20003f05070 */
[----:B------:R-:W-:Y:S01]  /*8b40*/  FMUL R7, R7, UR4 ;  /* 0x0000000407077c20 */ /* 0x000fe20008400000 */
[----:B------:R-:W-:Y:S02]  /*8b50*/  SHF.R.U32.HI R5, RZ, R22, R5 ;  /* 0x00000016ff057219 */ /* 0x000fe40000011605 */
[----:B------:R-:W-:-:S03]  /*8b60*/  ISETP.NE.AND.EX P0, PT, R25, RZ, PT, P0 ;  /* 0x000000ff1900720c */ /* 0x000fc60003f05300 */
[----:B------:R-:W1:Y:S01]  /*8b70*/  LDC R20, c[0x0][0x148] ;  /* 0x00005200ff147b82 */ /* 0x000e620000000800 */
[----:B---3--:R-:W-:Y:S02]  /*8b80*/  IMAD R23, R13, R6, R4 ;  /* 0x000000060d177224 */ /* 0x008fe400078e0204 */
[----:B------:R-:W-:-:S05]  /*8b90*/  IMAD.MOV.U32 R6, RZ, RZ, 0x1 ;  /* 0x00000001ff067424 */ /* 0x000fca00078e00ff */
[----:B------:R-:W2:Y:S01]  /*8ba0*/  LDC R21, c[0x0][0x600] ;  /* 0x00018000ff157b82 */ /* 0x000ea20000000800 */
[-CC-:B----4-:R-:W-:Y:S02]  /*8bb0*/  SHF.R.U64 R13, R10, R14.reuse, R5.reuse ;  /* 0x0000000e0a0d7219 */ /* 0x190fe40000001205 */
[----:B------:R-:W-:Y:S02]  /*8bc0*/  SHF.R.U32.HI R4, RZ, R14, R5 ;  /* 0x0000000eff047219 */ /* 0x000fe40000011605 */
[----:B------:R3:W4:Y:S03]  /*8bd0*/  F2I.U32.TRUNC.NTZ R14, R7 ;  /* 0x00000007000e7305 */ /* 0x000726000020f000 */
[----:B------:R-:W1:Y:S01]  /*8be0*/  LDC R26, c[0x0][0x648] ;  /* 0x00019200ff1a7b82 */ /* 0x000e620000000800 */
[-C--:B0-----:R-:W-:Y:S02]  /*8bf0*/  SHF.R.U64 R15, R13, R9.reuse, R4 ;  /* 0x000000090d0f7219 */ /* 0x081fe40000001204 */
[----:B------:R-:W-:-:S02]  /*8c00*/  SHF.L.U32 R8, R8, R9, RZ ;  /* 0x0000000908087219 */ /* 0x000fc400000006ff */
[-C--:B------:R-:W-:Y:S01]  /*8c10*/  SHF.R.U32.HI R5, RZ, R9.reuse, R4 ;  /* 0x00000009ff057219 */ /* 0x080fe20000011604 */
[----:B------:R-:W-:Y:S01]  /*8c20*/  IMAD.MOV.U32 R4, RZ, RZ, R15 ;  /* 0x000000ffff047224 */ /* 0x000fe200078e000f */
[----:B------:R-:W-:Y:S01]  /*8c30*/  SHF.L.U32 R22, R6, R9, RZ ;  /* 0x0000000906167219 */ /* 0x000fe200000006ff */
[----:B------:R-:W0:Y:S01]  /*8c40*/  LDC R27, c[0x0][0x638] ;  /* 0x00018e00ff1b7b82 */ /* 0x000e220000000800 */
[----:B------:R-:W-:-:S07]  /*8c50*/  LOP3.LUT R28, RZ, R8, RZ, 0x33, !PT ;  /* 0x00000008ff1c7212 */ /* 0x000fce00078e33ff */
        /* <DEDUP_REMOVED lines=12> */
.L_x_294:
[----:B------:R-:W-:Y:S01]  /*8d20*/  ISETP.NE.AND P0, PT, R2, 0x1, PT ;  /* 0x000000010200780c */ /* 0x000fe20003f05270 */
[----:B--2---:R-:W-:Y:S01]  /*8d30*/  VIADD R7, R21, 0xffffffff ;  /* 0xffffffff15077836 */ /* 0x004fe20000000000 */
[----:B-1----:R-:W-:Y:S01]  /*8d40*/  SHF.R.U64 R5, R4, R26, R5 ;  /* 0x0000001a04057219 */ /* 0x002fe20000001205 */
[----:B------:R-:W-:Y:S01]  /*8d50*/  IMAD.MOV R14, RZ, RZ, -R14 ;  /* 0x000000ffff0e7224 */ /* 0x000fe200078e0a0e */
[----:B------:R-:W-:Y:S01]  /*8d60*/  LOP3.LUT R4, R13, R28, RZ, 0xc0, !PT ;  /* 0x0000001c0d047212 */ /* 0x000fe200078ec0ff */
[----:B------:R-:W-:Y:S01]  /*8d70*/  IMAD.MOV.U32 R8, RZ, RZ, R12 ;  /* 0x000000ffff087224 */ /* 0x000fe200078e000c */
[----:B------:R-:W-:Y:S01]  /*8d80*/  LOP3.LUT R10, R10, R7, RZ, 0xc0, !PT ;  /* 0x000000070a0a7212 */ /* 0x000fe200078ec0ff */
[----:B------:R-:W-:Y:S02]  /*8d90*/  IMAD.MOV R6, RZ, RZ, -R5 ;  /* 0x000000ffff067224 */ /* 0x000fe400078e0a05 */
[----:B------:R-:W-:-:S04]  /*8da0*/  IMAD R4, R22, R5, R4 ;  /* 0x0000000516047224 */ /* 0x000fc800078e0204 */
[----:B------:R-:W-:Y:S02]  /*8db0*/  @P0 IMAD R23, R20, R14, R3 ;  /* 0x0000000e14170224 */ /* 0x000fe400078e0203 */
[----:B0-----:R-:W-:Y:S02]  /*8dc0*/  IMAD R3, R6, R27, R15 ;  /* 0x0000001b06037224 */ /* 0x001fe400078e020f */
[----:B------:R-:W-:Y:S02]  /*8dd0*/  IMAD R7, R4, R29, R23 ;  /* 0x0000001d04077224 */ /* 0x000fe400078e0217 */
[----:B------:R-:W-:Y:S02]  /*8de0*/  IMAD R4, R3, R21, R10 ;  /* 0x0000001503047224 */ /* 0x000fe400078e020a */
[----:B------:R-:W-:-:S03]  /*8df0*/  IMAD.MOV.U32 R6, RZ, RZ, 0x1 ;  /* 0x00000001ff067424 */ /* 0x000fc600078e00ff */
[----:B------:R-:W-:Y:S02]  /*8e00*/  SEL R9, R4, R7, !P0 ;  /* 0x0000000704097207 */ /* 0x000fe40004000000 */
[----:B------:R-:W-:-:S07]  /*8e10*/  SEL R7, R7, R4, !P0 ;  /* 0x0000000407077207 */ /* 0x000fce0004000000 */
.L_x_292:
[----:B------:R-:W-:-:S08]  /*8e20*/  NOP ;  /* 0x0000000000007918 */ /* 0x000fd00000000000 */
[----:B------:R-:W0:-:S00]  /*8e30*/  USETMAXREG.DEALLOC.CTAPOOL 0x28 ;  /* 0x00000028000079c8 */ /* 0x000e0000080e0500 */
[----:B0-----:R-:W-:-:S13]  /*8e40*/  ISETP.NE.AND P0, PT, R0, RZ, PT ;  /* 0x000000ff0000720c */ /* 0x001fda0003f05270 */
[----:B------:R-:W-:Y:S05]  /*8e50*/  @P0 EXIT ;  /* 0x000000000000094d */ /* 0x000fea0003800000 */
[----:B------:R-:W-:Y:S01]  /*8e60*/  LOP3.LUT P0, RZ, R6, 0xff, RZ, 0xc0, !PT ;  /* 0x000000ff06ff7812 */ /* 0x000fe2000780c0ff */
[----:B------:R-:W-:Y:S02]  /*8e70*/  IMAD.MOV.U32 R0, RZ, RZ, 0x1 ;  /* 0x00000001ff007424 */ /* 0x000fe400078e00ff */
[----:B------:R-:W-:-:S10]  /*8e80*/  IMAD.MOV.U32 R12, RZ, RZ, RZ ;  /* 0x000000ffff0c7224 */ /* 0x000fd400078e00ff */
[----:B------:R-:W-:Y:S05]  /*8e90*/  @!P0 BRA `(.L_x_295) ;  /* 0x0000000c00308947 */ /* 0x000fea0003800000 */
[----:B------:R-:W0:Y:S01]  /*8ea0*/  LDC R0, c[0x0][0x28c] ;  /* 0x0000a300ff007b82 */ /* 0x000e220000000800 */
[----:B------:R-:W-:Y:S01]  /*8eb0*/  ULDC UR5, c[0x0][0x600] ;  /* 0x0001800000057ab9 */ /* 0x000fe20000000800 */
[----:B------:R-:W-:Y:S01]  /*8ec0*/  ULDC UR4, c[0x0][0xc] ;  /* 0x0000030000047ab9 */ /* 0x000fe20000000800 */
[----:B------:R-:W-:Y:S01]  /*8ed0*/  UIADD3 UR16, UR5, -0x1, URZ ;  /* 0xffffffff05107890 */ /* 0x000fe2000fffe03f */
[C---:B------:R-:W-:Y:S01]  /*8ee0*/  LOP3.LUT P2, RZ, R18.reuse, 0x7f, RZ, 0xc0, !PT ;  /* 0x0000007f12ff7812 */ /* 0x040fe2000784c0ff */
[----:B------:R-:W-:Y:S01]  /*8ef0*/  ULDC UR6, c[0x0][0x658] ;  /* 0x0001960000067ab9 */ /* 0x000fe20000000800 */
[----:B------:R-:W-:Y:S01]  /*8f00*/  ULDC UR5, c[0x0][0x10] ;  /* 0x0000040000057ab9 */ /* 0x000fe20000000800 */
[----:B------:R-:W-:Y:S01]  /*8f10*/  UMOV UR7, 0xffffffff ;  /* 0xffffffff00077882 */ /* 0x000fe20000000000 */
[----:B------:R-:W-:Y:S01]  /*8f20*/  UMOV UR8, 0x1 ;  /* 0x0000000100087882 */ /* 0x000fe20000000000 */
[----:B------:R-:W-:Y:S01]  /*8f30*/  UIMAD.WIDE.U32 UR4, UR4, UR5, URZ ;  /* 0x00000005040472a5 */ /* 0x000fe2000f8e003f */
[----:B------:R-:W-:Y:S01]  /*8f40*/  LOP3.LUT P0, RZ, R18, 0x1f, RZ, 0xc0, !PT ;  /* 0x0000001f12ff7812 */ /* 0x000fe2000780c0ff */
[----:B------:R-:W-:Y:S01]  /*8f50*/  USHF.L.U32 UR7, UR7, UR6, URZ ;  /* 0x0000000607077299 */ /* 0x000fe2000800063f */
[----:B------:R-:W-:Y:S01]  /*8f60*/  BSSY B0, `(.L_x_295) ;  /* 0x00000bf000007945 */ /* 0x000fe20003800000 */
[----:B------:R-:W-:Y:S01]  /*8f70*/  USHF.L.U32 UR18, UR8, UR6, URZ ;  /* 0x0000000608127299 */ /* 0x000fe2000800063f */
[----:B------:R-:W-:Y:S01]  /*8f80*/  IMAD.MOV.U32 R13, RZ, RZ, 0x1 ;  /* 0x00000001ff0d7424 */ /* 0x000fe200078e00ff */
[----:B------:R-:W-:Y:S01]  /*8f90*/  LOP3.LUT R11, R19, 0x2, RZ, 0xfc, !PT ;  /* 0x00000002130b7812 */ /* 0x000fe200078efcff */
[----:B------:R-:W-:Y:S01]  /*8fa0*/  ULDC UR6, c[0x0][0x14] ;  /* 0x0000050000067ab9 */ /* 0x000fe20000000800 */
[----:B------:R-:W-:Y:S01]  /*8fb0*/  PLOP3.LUT P0, PT, P0, P2, PT, 0x8a, 0x0 ;  /* 0x000000000000781c */ /* 0x000fe20000705172 */
[----:B------:R-:W-:Y:S01]  /*8fc0*/  UIMAD.WIDE.U32 UR20, UR4, UR6, URZ ;  /* 0x00000006041472a5 */ /* 0x000fe2000f8e003f */
[----:B------:R-:W-:Y:S01]  /*8fd0*/  IMAD.MOV.U32 R12, RZ, RZ, RZ ;  /* 0x000000ffff0c7224 */ /* 0x000fe200078e00ff */
[----:B------:R-:W-:-:S02]  /*8fe0*/  UIMAD UR13, UR5, UR6, URZ ;  /* 0x00000006050d72a4 */ /* 0x000fc4000f8e023f */
[----:B------:R-:W-:Y:S01]  /*8ff0*/  ULOP3.LUT UR17, URZ, UR7, URZ, 0x33, !UPT ;  /* 0x000000073f117292 */ /* 0x000fe2000f8e333f */
[----:B0-----:R-:W-:Y:S01]  /*9000*/  VIADD R0, R0, 0x3f ;  /* 0x0000003f00007836 */ /* 0x001fe20000000000 */
[----:B------:R-:W-:Y:S01]  /*9010*/  UIADD3 UR13, UR21, UR13, URZ ;  /* 0x0000000d150d7290 */ /* 0x000fe2000fffe03f */
[----:B------:R-:W-:-:S03]  /*9020*/  ULDC.64 UR22, c[0x0][0x198] ;  /* 0x0000660000167ab9 */ /* 0x000fc60000000a00 */
[----:B------:R-:W-:-:S04]  /*9030*/  SHF.R.S32.HI R3, RZ, 0x1f, R0 ;  /* 0x0000001fff037819 */ /* 0x000fc80000011400 */
[----:B------:R-:W-:Y:S01]  /*9040*/  LEA.HI R3, R3, R0, RZ, 0x6 ;  /* 0x0000000003037211 */ /* 0x000fe200078f30ff */
[----:B------:R-:W-:-:S03]  /*9050*/  IMAD.MOV.U32 R0, RZ, RZ, 0x1 ;  /* 0x00000001ff007424 */ /* 0x000fc600078e00ff */
[----:B------:R-:W-:-:S05]  /*9060*/  SHF.R.S32.HI R3, RZ, 0x6, R3 ;  /* 0x00000006ff037819 */ /* 0x000fca0000011403 */
[----:B------:R-:W-:-:S07]  /*9070*/  VIADD R10, R3, 0x1 ;  /* 0x00000001030a7836 */ /* 0x000fce0000000000 */
.L_x_307:
[----:B------:R-:W-:-:S03]  /*9080*/  UMOV UR4, 0xffffffff ;  /* 0xffffffff00047882 */ /* 0x000fc60000000000 */
[----:B------:R-:W-:Y:S05]  /*9090*/  BRA.DIV UR4, `(.L_x_296) ;  /* 0x00000012044c7947 */ /* 0x000fea000b800000 */
[----:B------:R-:W-:-:S13]  /*90a0*/  ELECT P6, URZ, PT ;  /* 0x00000000003f782f */ /* 0x000fda00038c0000 */
.L_x_323:
[----:B------:R-:W0:Y:S01]  /*90b0*/  LDC R4, c[0x0][0x28c] ;  /* 0x0000a300ff047b82 */ /* 0x000e220000000800 */
[----:B------:R-:W-:Y:S01]  /*90c0*/  BSSY B1, `(.L_x_297) ;  /* 0x0000037000017945 */ /* 0x000fe20003800000 */
[----:B0-----:R-:W-:-:S13]  /*90d0*/  ISETP.LT.OR P6, PT, R4, 0x1, !P6 ;  /* 0x000000010400780c */ /* 0x001fda00077c1670 */
[----:B------:R-:W-:Y:S05]  /*90e0*/  @P6 BRA `(.L_x_298) ;  /* 0x0000000000d06947 */ /* 0x000fea0003800000 */
[----:B------:R-:W-:Y:S02]  /*90f0*/  IMAD.SHL.U32 R15, R9, 0x80, RZ ;  /* 0x00000080090f7824 */ /* 0x000fe400078e00ff */
[----:B------:R-:W-:Y:S02]  /*9100*/  IMAD.SHL.U32 R18, R7, 0x100, RZ ;  /* 0x0000010007127824 */ /* 0x000fe400078e00ff */
[----:B------:R-:W-:Y:S02]  /*9110*/  IMAD.MOV.U32 R20, RZ, RZ, RZ ;  /* 0x000000ffff147224 */ /* 0x000fe400078e00ff */
[----:B------:R-:W-:Y:S02]  /*9120*/  IMAD.MOV.U32 R4, RZ, RZ, R10 ;  /* 0x000000ffff047224 */ /* 0x000fe400078e000a */
[----:B------:R-:W-:Y:S02]  /*9130*/  IMAD.MOV.U32 R5, RZ, RZ, R0 ;  /* 0x000000ffff057224 */ /* 0x000fe400078e0000 */
[----:B------:R-:W-:-:S07]  /*9140*/  IMAD.MOV.U32 R6, RZ, RZ, R12 ;  /* 0x000000ffff067224 */ /* 0x000fce00078e000c */
.L_x_302:
[----:B------:R-:W0:Y:S01]  /*9150*/  S2R R14, SR_CgaCtaId ;  /* 0x00000000000e7919 */ /* 0x000e220000008800 */
[----:B------:R-:W-:Y:S01]  /*9160*/  MOV R7, 0x400 ;  /* 0x0000040000077802 */ /* 0x000fe20000000f00 */
[----:B------:R-:W1:Y:S03]  /*9170*/  @!P2 LDC R9, c[0x0][0x500] ;  /* 0x00014000ff09ab82 */ /* 0x000e660000000800 */
[----:B0-----:R-:W-:Y:S02]  /*9180*/  LEA R21, R14, R7, 0x18 ;  /* 0x000000070e157211 */ /* 0x001fe400078ec0ff */
[----:B------:R-:W-:-:S03]  /*9190*/  SHF.L.U32 R7, R5, 0x1f, RZ ;  /* 0x0000001f05077819 */ /* 0x000fc600000006ff */
[----:B------:R-:W-:-:S04]  /*91a0*/  IMAD R14, R6, 0x8, R21 ;  /* 0x00000008060e7824 */ /* 0x000fc800078e0215 */
[----:B------:R-:W0:Y:S02]  /*91b0*/  SYNCS.PHASECHK.TRANS64.TRYWAIT P1, [R14+URZ+0x48], R7 ;  /* 0x000048070e0075a7 */ /* 0x000e24000802017f */
[----:B01----:R-:W-:Y:S05]  /*91c0*/  @!P1 BRA `(.L_x_299) ;  /* 0x0000001000209947 */ /* 0x003fea0003800000 */
.L_x_324:
[----:B0-----:R-:W-:Y:S01]  /*91d0*/  PRMT R7, R11, 0x9910, RZ ;  /* 0x000099100b077816 */ /* 0x001fe200000000ff */
[----:B------:R0:W-:Y:S03]  /*91e0*/  @!P2 SYNCS.ARRIVE.TRANS64 RZ, [R14+URZ], R9 ;  /* 0x000000090effa9a7 */ /* 0x0001e6000800003f */
[----:B------:R-:W-:-:S13]  /*91f0*/  ISETP.NE.AND P1, PT, R7, 0x2, PT ;  /* 0x000000020700780c */ /* 0x000fda0003f25270 */
[----:B0-----:R-:W-:Y:S05]  /*9200*/  @P1 BRA `(.L_x_300) ;  /* 0x0000000000041947 */ /* 0x001fea0003800000 */
[----:B------:R-:W-:Y:S01]  /*9210*/  BPT.TRAP 0x1 ;  /* 0x000000040000795c */ /* 0x000fe20000300000 */
.L_x_300:
[----:B------:R-:W-:Y:S05]  /*9220*/  @P0 BRA `(.L_x_301) ;  /* 0x0000000000040947 */ /* 0x000fea0003800000 */
[----:B------:R-:W-:Y:S01]  /*9230*/  BPT.TRAP 0x1 ;  /* 0x000000040000795c */ /* 0x000fe20000300000 */
.L_x_301:
[--C-:B------:R-:W-:Y:S01]  /*9240*/  IMAD R7, R6, 0x4000, R21.reuse ;  /* 0x0000400006077824 */ /* 0x100fe200078e0215 */
[----:B------:R-:W-:Y:S01]  /*9250*/  R2UR UR9, R14 ;  /* 0x000000000e0972ca */ /* 0x000fe200000e0000 */
[----:B------:R-:W-:Y:S01]  /*9260*/  IMAD R21, R6, 0x2000, R21 ;  /* 0x0000200006157824 */ /* 0x000fe200078e0215 */
[----:B------:R-:W-:Y:S01]  /*9270*/  UIADD3 UR4, UP0, UR22, 0xf0, URZ ;  /* 0x000000f016047890 */ /* 0x000fe2000ff1e03f */
[----:B------:R-:W-:Y:S01]  /*9280*/  VIADD R4, R4, 0xffffffff ;  /* 0xffffffff04047836 */ /* 0x000fe20000000000 */
[----:B------:R-:W-:Y:S01]  /*9290*/  R2UR UR5, R7 ;  /* 0x00000000070572ca */ /* 0x000fe200000e0000 */
[----:B------:R-:W-:Y:S01]  /*92a0*/  UIADD3 UR24, UP1, UR22, 0x1f0, URZ ;  /* 0x000001f016187890 */ /* 0x000fe2000ff3e03f */
[----:B------:R-:W-:Y:S01]  /*92b0*/  R2UR UR8, R21 ;  /* 0x00000000150872ca */ /* 0x000fe200000e0000 */
[----:B------:R-:W-:Y:S01]  /*92c0*/  VIADD R6, R6, 0x1 ;  /* 0x0000000106067836 */ /* 0x000fe20000000000 */
[----:B------:R-:W-:Y:S01]  /*92d0*/  R2UR UR11, R18 ;  /* 0x00000000120b72ca */ /* 0x000fe200000e0000 */
[----:B------:R-:W-:Y:S01]  /*92e0*/  UIADD3.X UR25, URZ, UR23, URZ, UP1, !UPT ;  /* 0x000000173f197290 */ /* 0x000fe20008ffe43f */
[----:B------:R-:W-:Y:S01]  /*92f0*/  R2UR UR10, R20 ;  /* 0x00000000140a72ca */ /* 0x000fe200000e0000 */
[----:B------:R-:W-:Y:S01]  /*9300*/  UMOV UR6, 0x0 ;  /* 0x0000000000067882 */ /* 0x000fe20000000000 */
[----:B------:R-:W-:Y:S01]  /*9310*/  R2UR UR12, R8 ;  /* 0x00000000080c72ca */ /* 0x000fe200000e0000 */
[----:B------:R-:W-:Y:S01]  /*9320*/  UMOV UR7, 0x10000000 ;  /* 0x1000000000077882 */ /* 0x000fe20000000000 */
[----:B------:R-:W-:Y:S01]  /*9330*/  R2UR UR19, R15 ;  /* 0x000000000f1372ca */ /* 0x000fe200000e0000 */
[----:B------:R-:W-:Y:S01]  /*9340*/  VIADD R20, R20, 0x40 ;  /* 0x0000004014147836 */ /* 0x000fe20000000000 */
[----:B------:R-:W-:Y:S01]  /*9350*/  ISETP.GT.AND P3, PT, R4, 0x1, PT ;  /* 0x000000010400780c */ /* 0x000fe20003f64270 */
[----:B------:R-:W-:Y:S01]  /*9360*/  UIADD3 UR14, UR5, 0x180, URZ ;  /* 0x00000180050e7890 */ /* 0x000fe2000fffe03f */
[----:B------:R-:W-:Y:S01]  /*9370*/  ISETP.NE.AND P1, PT, R6, 0x9, PT ;  /* 0x000000090600780c */ /* 0x000fe20003f25270 */
[----:B------:R-:W-:-:S02]  /*9380*/  UIADD3.X UR5, URZ, UR23, URZ, UP0, !UPT ;  /* 0x000000173f057290 */ /* 0x000fc400087fe43f */
[----:B------:R-:W-:Y:S01]  /*9390*/  UIADD3 UR15, UR8, 0x24180, URZ ;  /* 0x00024180080f7890 */ /* 0x000fe2000fffe03f */
[----:B------:R-:W-:Y:S02]  /*93a0*/  SEL R14, RZ, 0x1, P1 ;  /* 0x00000001ff0e7807 */ /* 0x000fe40000800000 */
[----:B------:R-:W-:Y:S01]  /*93b0*/  UMOV UR8, UR14 ;  /* 0x0000000e00087c82 */ /* 0x000fe20008000000 */
[----:B------:R-:W-:Y:S02]  /*93c0*/  SEL R6, R6, RZ, P1 ;  /* 0x000000ff06067207 */ /* 0x000fe40000800000 */
[----:B------:R-:W-:Y:S01]  /*93d0*/  LOP3.LUT R5, R5, R14, RZ, 0x3c, !PT ;  /* 0x0000000e05057212 */ /* 0x000fe200078e3cff */
[----:B------:R0:W-:Y:S02]  /*93e0*/  UTMALDG.3D [UR8], [UR4], desc[UR6] ;  /* 0x00000608040075b4 */ /* 0x0001e40008011000 */
[----:B0-----:R-:W-:Y:S01]  /*93f0*/  UMOV UR8, UR15 ;  /* 0x0000000f00087c82 */ /* 0x001fe20008000000 */
[----:B------:R-:W-:-:S02]  /*9400*/  UMOV UR11, UR19 ;  /* 0x00000013000b7c82 */ /* 0x000fc40008000000 */
[----:B------:R0:W-:Y:S02]  /*9410*/  UTMALDG.3D [UR8], [UR24], desc[UR6] ;  /* 0x00000608180075b4 */ /* 0x0001e40008011000 */
[----:B0-----:R-:W-:Y:S05]  /*9420*/  @P3 BRA `(.L_x_302) ;  /* 0xfffffffc00483947 */ /* 0x001fea000383ffff */
.L_x_298:
[----:B------:R-:W-:Y:S05]  /*9430*/  BSYNC B1 ;  /* 0x0000000000017941 */ /* 0x000fea0003800000 */
.L_x_297:
[----:B------:R-:W-:Y:S01]  /*9440*/  LOP3.LUT P3, RZ, R13, 0xff, RZ, 0xc0, !PT ;  /* 0x000000ff0dff7812 */ /* 0x000fe2000786c0ff */
[----:B------:R-:W-:Y:S01]  /*9450*/  IMAD.IADD R12, R3, 0x1, R12 ;  /* 0x00000001030c7824 */ /* 0x000fe200078e020c */
[----:B------:R-:W-:Y:S01]  /*9460*/  IADD3 R16, P4, R16, UR20, RZ ;  /* 0x0000001410107c10 */ /* 0x000fe2000ff9e0ff */
[----:B------:R-:W-:Y:S01]  /*9470*/  ULDC.64 UR4, c[0x0][0x650] ;  /* 0x0001940000047ab9 */ /* 0x000fe20000000a00 */
[----:B------:R-:W-:Y:S01]  /*9480*/  BSSY B1, `(.L_x_303) ;  /* 0x000006a000017945 */ /* 0x000fe20003800000 */
[----:B------:R-:W-:Y:S01]  /*9490*/  IMAD.MOV.U32 R9, RZ, RZ, -0x1 ;  /* 0xffffffffff097424 */ /* 0x000fe200078e00ff */
[----:B------:R-:W-:Y:S01]  /*94a0*/  ISETP.GT.U32.AND P1, PT, R12, 0x8, PT ;  /* 0x000000080c00780c */ /* 0x000fe20003f24070 */
[----:B------:R-:W-:Y:S01]  /*94b0*/  IMAD.MOV.U32 R8, RZ, RZ, -0x1 ;  /* 0xffffffffff087424 */ /* 0x000fe200078e00ff */
[----:B------:R-:W-:Y:S02]  /*94c0*/  IADD3.X R17, R17, UR13, RZ, P4, !PT ;  /* 0x0000000d11117c10 */ /* 0x000fe4000a7fe4ff */
[----:B------:R-:W-:-:S02]  /*94d0*/  ISETP.LT.U32.AND P1, PT, R3, 0x9, P1 ;  /* 0x000000090300780c */ /* 0x000fc40000f21070 */
[----:B------:R-:W-:Y:S01]  /*94e0*/  PRMT R13, RZ, 0x7610, R13 ;  /* 0x00007610ff0d7816 */ /* 0x000fe2000000000d */
[----:B------:R-:W0:Y:S01]  /*94f0*/  @P3 S2R R5, SR_CgaCtaId ;  /* 0x0000000000053919 */ /* 0x000e220000008800 */
[----:B------:R-:W-:-:S04]  /*9500*/  @P3 MOV R4, 0x400 ;  /* 0x0000040000043802 */ /* 0x000fc80000000f00 */
[----:B0-----:R-:W-:Y:S01]  /*9510*/  @P3 LEA R6, R5, R4, 0x18 ;  /* 0x0000000405063211 */ /* 0x001fe200078ec0ff */
[----:B------:R-:W-:-:S03]  /*9520*/  IMAD.WIDE.U32 R4, R12, 0x38e38e39, RZ ;  /* 0x38e38e390c047825 */ /* 0x000fc600078e00ff */
[----:B------:R0:W-:Y:S01]  /*9530*/  @P3 SYNCS.ARRIVE.TRANS64.A1T0 RZ, [R6+URZ+0xa8], RZ ;  /* 0x0000a8ff06ff39a7 */ /* 0x0001e2000810003f */
[----:B------:R-:W-:Y:S02]  /*9540*/  ISETP.GE.U32.AND P3, PT, R3, 0x9, PT ;  /* 0x000000090300780c */ /* 0x000fe40003f66070 */
[----:B------:R-:W-:Y:S02]  /*9550*/  SHF.R.U32.HI R7, RZ, 0x1, R5 ;  /* 0x00000001ff077819 */ /* 0x000fe40000011605 */
[----:B------:R-:W-:Y:S02]  /*9560*/  SEL R5, RZ, 0x1, !P1 ;  /* 0x00000001ff057807 */ /* 0x000fe40004800000 */
[----:B------:R-:W-:Y:S01]  /*9570*/  ISETP.GE.U32.AND P1, PT, R16, UR4, PT ;  /* 0x0000000410007c0c */ /* 0x000fe2000bf26070 */
[----:B------:R-:W-:Y:S01]  /*9580*/  IMAD R12, R7, -0x9, R12 ;  /* 0xfffffff7070c7824 */ /* 0x000fe200078e020c */
[----:B------:R-:W-:Y:S02]  /*9590*/  LOP3.LUT R0, R0, R5, RZ, 0x3c, !PT ;  /* 0x0000000500007212 */ /* 0x000fe400078e3cff */
[----:B------:R-:W-:-:S02]  /*95a0*/  ISETP.GE.U32.AND.EX P1, PT, R17, UR5, PT, P1 ;  /* 0x0000000511007c0c */ /* 0x000fc4000bf26110 */
[----:B------:R-:W-:Y:S02]  /*95b0*/  PRMT R4, RZ, 0x7610, R4 ;  /* 0x00007610ff047816 */ /* 0x000fe40000000004 */
[----:B------:R-:W-:Y:S01]  /*95c0*/  @P3 LOP3.LUT R0, R0, 0x1, R7, 0x78, !PT ;  /* 0x0000000100003812 */ /* 0x000fe200078e7807 */
[----:B------:R-:W-:-:S08]  /*95d0*/  IMAD.MOV.U32 R7, RZ, RZ, -0x1 ;  /* 0xffffffffff077424 */ /* 0x000fd000078e00ff */
[----:B0-----:R-:W-:Y:S05]  /*95e0*/  @P1 BRA `(.L_x_304) ;  /* 0x00000004004c1947 */ /* 0x001fea0003800000 */
[----:B------:R-:W-:Y:S01]  /*95f0*/  ULDC.64 UR4, c[0x0][0x628] ;  /* 0x00018a0000047ab9 */ /* 0x000fe20000000a00 */
[----:B------:R-:W0:Y:S01]  /*9600*/  S2R R15, SR_CTAID.X ;  /* 0x00000000000f7919 */ /* 0x000e220000002500 */
[----:B------:R-:W-:Y:S01]  /*9610*/  ISETP.NE.U32.AND P1, PT, RZ, UR4, PT ;  /* 0x00000004ff007c0c */ /* 0x000fe2000bf25070 */
[----:B------:R-:W-:Y:S01]  /*9620*/  ULDC UR7, c[0x0][0x630] ;  /* 0x00018c0000077ab9 */ /* 0x000fe20000000800 */
[----:B------:R-:W-:Y:S01]  /*9630*/  IMAD.MOV.U32 R4, RZ, RZ, R16 ;  /* 0x000000ffff047224 */ /* 0x000fe200078e0010 */
[----:B------:R-:W1:Y:S01]  /*9640*/  S2R R14, SR_CTAID.Y ;  /* 0x00000000000e7919 */ /* 0x000e620000002600 */
[----:B------:R-:W-:Y:S01]  /*9650*/  ISETP.NE.AND.EX P1, PT, RZ, UR5, PT, P1 ;  /* 0x00000005ff007c0c */ /* 0x000fe2000bf25310 */
[----:B------:R-:W-:-:S12]  /*9660*/  IMAD.MOV.U32 R5, RZ, RZ, R17 ;  /* 0x000000ffff057224 */ /* 0x000fd800078e0011 */
[----:B------:R-:W-:Y:S05]  /*9670*/  @!P1 BRA `(.L_x_305) ;  /* 0x0000000000289947 */ /* 0x000fea0003800000 */
[----:B------:R-:W-:Y:S02]  /*9680*/  ULDC UR6, c[0x0][0x634] ;  /* 0x00018d0000067ab9 */ /* 0x000fe40000000800 */
[----:B------:R-:W-:-:S05]  /*9690*/  IADD3 R9, P1, R16, UR6, RZ ;  /* 0x0000000610097c10 */ /* 0x000fca000ff3e0ff */
[----:B------:R-:W-:-:S04]  /*96a0*/  IMAD.X R21, RZ, RZ, R17, P1 ;  /* 0x000000ffff157224 */ /* 0x000fc800008e0611 */
[----:B------:R-:W-:-:S04]  /*96b0*/  IMAD.WIDE.U32 R6, R21, UR4, RZ ;  /* 0x0000000415067c25 */ /* 0x000fc8000f8e00ff */
[----:B------:R-:W-:-:S04]  /*96c0*/  IMAD.WIDE.U32 R6, P1, R9, UR5, R6 ;  /* 0x0000000509067c25 */ /* 0x000fc8000f820006 */
[----:B------:R-:W-:-:S04]  /*96d0*/  IMAD.WIDE.U32 R8, R9, UR4, RZ ;  /* 0x0000000409087c25 */ /* 0x000fc8000f8e00ff */
[----:B------:R-:W-:Y:S01]  /*96e0*/  IMAD.X R5, RZ, RZ, RZ, P1 ;  /* 0x000000ffff057224 */ /* 0x000fe200008e06ff */
[----:B------:R-:W-:Y:S01]  /*96f0*/  IADD3 RZ, P1, R9, R6, RZ ;  /* 0x0000000609ff7210 */ /* 0x000fe20007f3e0ff */
[----:B------:R-:W-:-:S04]  /*9700*/  IMAD.MOV.U32 R4, RZ, RZ, R7 ;  /* 0x000000ffff047224 */ /* 0x000fc800078e0007 */
[----:B------:R-:W-:-:S08]  /*9710*/  IMAD.WIDE.U32.X R4, R21, UR5, R4, P1 ;  /* 0x0000000515047c25 */ /* 0x000fd000088e0404 */
.L_x_305:
[--C-:B------:R-:W-:Y:S01]  /*9720*/  SHF.R.U64 R8, R4, UR7, R5.reuse ;  /* 0x0000000704087c19 */ /* 0x100fe20008001205 */
[----:B------:R-:W-:Y:S01]  /*9730*/  ULDC.64 UR4, c[0x0][0x620] ;  /* 0x0001880000047ab9 */ /* 0x000fe20000000a00 */
[----:B------:R-:W-:Y:S01]  /*9740*/  SHF.R.U32.HI R4, RZ, UR7, R5 ;  /* 0x00000007ff047c19 */ /* 0x000fe20008011605 */
[----:B------:R-:W2:Y:S01]  /*9750*/  LDC R24, c[0x0][0x144] ;  /* 0x00005100ff187b82 */ /* 0x000ea20000000800 */
[----:B------:R-:W-:Y:S01]  /*9760*/  IADD3 R7, P1, RZ, -R8, RZ ;  /* 0x80000008ff077210 */ /* 0x000fe20007f3e0ff */
[----:B------:R-:W-:Y:S01]  /*9770*/  ULDC.64 UR8, c[0x0][0x640] ;  /* 0x0001900000087ab9 */ /* 0x000fe20000000a00 */
[----:B0-----:R-:W-:Y:S01]  /*9780*/  I2FP.F32.U32 R9, R15 ;  /* 0x0000000f00097245 */ /* 0x001fe20000201000 */
[----:B------:R-:W-:Y:S02]  /*9790*/  ULDC UR6, c[0x0][0x608] ;  /* 0x0001820000067ab9 */ /* 0x000fe40000000800 */
[----:B------:R-:W-:Y:S01]  /*97a0*/  IMAD.X R4, RZ, RZ, ~R4, P1 ;  /* 0x000000ffff047224 */ /* 0x000fe200008e0e04 */
[----:B------:R-:W-:Y:S01]  /*97b0*/  ISETP.NE.U32.AND P1, PT, RZ, UR8, PT ;  /* 0x00000008ff007c0c */ /* 0x000fe2000bf25070 */
[----:B------:R-:W0:Y:S02]  /*97c0*/  LDC R21, c[0x0][0x148] ;  /* 0x00005200ff157b82 */ /* 0x000e240000000800 */
[----:B------:R-:W-:Y:S01]  /*97d0*/  IMAD R6, R4, UR4, RZ ;  /* 0x0000000404067c24 */ /* 0x000fe2000f8e02ff */
[----:B------:R-:W-:Y:S01]  /*97e0*/  ISETP.NE.AND.EX P1, PT, RZ, UR9, PT, P1 ;  /* 0x00000009ff007c0c */ /* 0x000fe2000bf25310 */
[----:B------:R-:W-:Y:S01]  /*97f0*/  IMAD.WIDE.U32 R4, R7, UR4, R16 ;  /* 0x0000000407047c25 */ /* 0x000fe2000f8e0010 */
[----:B------:R-:W-:-:S03]  /*9800*/  ULDC UR4, c[0x0][0x150] ;  /* 0x0000540000047ab9 */ /* 0x000fc60000000800 */
[----:B------:R-:W-:Y:S02]  /*9810*/  IMAD R7, R7, UR5, R6 ;  /* 0x0000000507077c24 */ /* 0x000fe4000f8e0206 */
[----:B------:R-:W-:Y:S01]  /*9820*/  FMUL R6, R9, UR4 ;  /* 0x0000000409067c20 */ /* 0x000fe20008400000 */
[----:B------:R-:W-:Y:S01]  /*9830*/  ULDC UR4, c[0x0][0x618] ;  /* 0x0001860000047ab9 */ /* 0x000fe20000000800 */
[----:B------:R-:W-:Y:S01]  /*9840*/  ULDC UR5, c[0x0][0x154] ;  /* 0x0000550000057ab9 */ /* 0x000fe20000000800 */
[----:B------:R-:W-:-:S03]  /*9850*/  IMAD.IADD R5, R5, 0x1, R7 ;  /* 0x0000000105057824 */ /* 0x000fc600078e0207 */
[----:B------:R-:W3:Y:S02]  /*9860*/  F2I.U32.TRUNC.NTZ R6, R6 ;  /* 0x0000000600067305 */ /* 0x000ee4000020f000 */
[----:B------:R-:W-:Y:S02]  /*9870*/  SHF.R.U64 R9, R4, UR4, R5 ;  /* 0x0000000404097c19 */ /* 0x000fe40008001205 */
[----:B-1----:R-:W-:-:S05]  /*9880*/  I2FP.F32.U32 R4, R14 ;  /* 0x0000000e00047245 */ /* 0x002fca0000201000 */
[----:B------:R-:W-:Y:S01]  /*9890*/  FMUL R22, R4, UR5 ;  /* 0x0000000504167c20 */ /* 0x000fe20008400000 */
[----:B------:R-:W-:Y:S01]  /*98a0*/  SHF.R.U32.HI R4, RZ, UR4, R5 ;  /* 0x00000004ff047c19 */ /* 0x000fe20008011605 */
[----:B------:R-:W-:-:S03]  /*98b0*/  ULDC UR4, c[0x0][0x658] ;  /* 0x0001960000047ab9 */ /* 0x000fc60000000800 */
[--C-:B------:R-:W-:Y:S01]  /*98c0*/  SHF.R.U64 R20, R9, UR6, R4.reuse ;  /* 0x0000000609147c19 */ /* 0x100fe20008001204 */
[----:B------:R-:W1:Y:S01]  /*98d0*/  F2I.U32.TRUNC.NTZ R22, R22 ;  /* 0x0000001600167305 */ /* 0x000e62000020f000 */
[----:B------:R-:W-:Y:S01]  /*98e0*/  SHF.R.U32.HI R5, RZ, UR6, R4 ;  /* 0x00000006ff057c19 */ /* 0x000fe20008011604 */
[----:B---3--:R-:W-:-:S03]  /*98f0*/  IMAD.MOV R6, RZ, RZ, -R6 ;  /* 0x000000ffff067224 */ /* 0x008fc600078e0a06 */
[----:B------:R-:W-:Y:S01]  /*9900*/  SHF.R.U64 R18, R20, UR4, R5 ;  /* 0x0000000414127c19 */ /* 0x000fe20008001205 */
[----:B--2---:R-:W-:Y:S01]  /*9910*/  IMAD R15, R24, R6, R15 ;  /* 0x00000006180f7224 */ /* 0x004fe200078e020f */
[----:B------:R-:W-:-:S03]  /*9920*/  SHF.R.U32.HI R23, RZ, UR4, R5 ;  /* 0x00000004ff177c19 */ /* 0x000fc60008011605 */
[----:B------:R-:W-:Y:S02]  /*9930*/  IMAD.MOV.U32 R4, RZ, RZ, R18 ;  /* 0x000000ffff047224 */ /* 0x000fe400078e0012 */
[----:B------:R-:W-:Y:S01]  /*9940*/  IMAD.MOV.U32 R5, RZ, RZ, R23 ;  /* 0x000000ffff057224 */ /* 0x000fe200078e0017 */
[----:B-1----:R-:W-:Y:S06]  /*9950*/  @!P1 BRA `(.L_x_306) ;  /* 0x0000000000289947 */ /* 0x002fec0003800000 */
[----:B------:R-:W-:Y:S02]  /*9960*/  ULDC UR4, c[0x0][0x64c] ;  /* 0x0001930000047ab9 */ /* 0x000fe40000000800 */
[----:B------:R-:W-:-:S05]  /*9970*/  IADD3 R5, P1, R18, UR4, RZ ;  /* 0x0000000412057c10 */ /* 0x000fca000ff3e0ff */
[----:B------:R-:W-:-:S04]  /*9980*/  IMAD.X R23, RZ, RZ, R23, P1 ;  /* 0x000000ffff177224 */ /* 0x000fc800008e0617 */
[----:B------:R-:W-:-:S04]  /*9990*/  IMAD.WIDE.U32 R6, R23, UR8, RZ ;  /* 0x0000000817067c25 */ /* 0x000fc8000f8e00ff */
[----:B------:R-:W-:-:S04]  /*99a0*/  IMAD.WIDE.U32 R6, P1, R5, UR9, R6 ;  /* 0x0000000905067c25 */ /* 0x000fc8000f820006 */
[----:B------:R-:W-:-:S04]  /*99b0*/  IMAD.WIDE.U32 R4, R5, UR8, RZ ;  /* 0x0000000805047c25 */ /* 0x000fc8000f8e00ff */
[----:B------:R-:W-:Y:S01]  /*99c0*/  IMAD.MOV.U32 R4, RZ, RZ, R7 ;  /* 0x000000ffff047224 */ /* 0x000fe200078e0007 */
[----:B------:R-:W-:Y:S01]  /*99d0*/  IADD3 RZ, P3, R5, R6, RZ ;  /* 0x0000000605ff7210 */ /* 0x000fe20007f7e0ff */
[----:B------:R-:W-:-:S04]  /*99e0*/  IMAD.X R5, RZ, RZ, RZ, P1 ;  /* 0x000000ffff057224 */ /* 0x000fc800008e06ff */
[----:B------:R-:W-:-:S08]  /*99f0*/  IMAD.WIDE.U32.X R4, R23, UR9, R4, P3 ;  /* 0x0000000917047c25 */ /* 0x000fd000098e0404 */
.L_x_306:
[----:B------:R-:W-:Y:S01]  /*9a00*/  ISETP.NE.AND P1, PT, R2, 0x1, PT ;  /* 0x000000010200780c */ /* 0x000fe20003f25270 */
[----:B------:R-:W-:Y:S01]  /*9a10*/  ULDC UR4, c[0x0][0x648] ;  /* 0x0001920000047ab9 */ /* 0x000fe20000000800 */
[----:B------:R-:W-:Y:S01]  /*9a20*/  LOP3.LUT R20, R20, UR17, RZ, 0xc0, !PT ;  /* 0x0000001114147c12 */ /* 0x000fe2000f8ec0ff */
[----:B------:R-:W-:Y:S01]  /*9a30*/  IMAD.MOV R22, RZ, RZ, -R22 ;  /* 0x000000ffff167224 */ /* 0x000fe200078e0a16 */
[----:B------:R-:W-:Y:S01]  /*9a40*/  SHF.R.U64 R5, R4, UR4, R5 ;  /* 0x0000000404057c19 */ /* 0x000fe20008001205 */
[----:B------:R-:W-:Y:S01]  /*9a50*/  ULDC UR4, c[0x0][0x638] ;  /* 0x00018e0000047ab9 */ /* 0x000fe20000000800 */
[----:B------:R-:W-:Y:S01]  /*9a60*/  LOP3.LUT R9, R9, UR16, RZ, 0xc0, !PT ;  /* 0x0000001009097c12 */ /* 0x000fe2000f8ec0ff */
[----:B------:R-:W-:Y:S01]  /*9a70*/  ULDC UR5, c[0x0][0x610] ;  /* 0x0001840000057ab9 */ /* 0x000fe20000000800 */
[----:B------:R-:W-:Y:S02]  /*9a80*/  IMAD.MOV.U32 R4, RZ, RZ, 0x1 ;  /* 0x00000001ff047424 */ /* 0x000fe400078e00ff */
[----:B------:R-:W-:-:S02]  /*9a90*/  IMAD.MOV R7, RZ, RZ, -R5 ;  /* 0x000000ffff077224 */ /* 0x000fc400078e0a05 */
[----:B------:R-:W-:Y:S02]  /*9aa0*/  IMAD R20, R5, UR18, R20 ;  /* 0x0000001205147c24 */ /* 0x000fe4000f8e0214 */
[----:B0-----:R-:W-:Y:S02]  /*9ab0*/  @P1 IMAD R15, R21, R22, R14 ;  /* 0x00000016150f1224 */ /* 0x001fe400078e020e */
[----:B------:R-:W-:Y:S01]  /*9ac0*/  IMAD R18, R7, UR4, R18 ;  /* 0x0000000407127c24 */ /* 0x000fe2000f8e0212 */
[----:B------:R-:W-:Y:S01]  /*9ad0*/  ULDC UR4, c[0x0][0x600] ;  /* 0x0001800000047ab9 */ /* 0x000fe20000000800 */
[----:B------:R-:W-:Y:S02]  /*9ae0*/  IMAD R15, R20, UR5, R15 ;  /* 0x00000005140f7c24 */ /* 0x000fe4000f8e020f */
[----:B------:R-:W-:-:S05]  /*9af0*/  IMAD R18, R18, UR4, R9 ;  /* 0x0000000412127c24 */ /* 0x000fca000f8e0209 */
[----:B------:R-:W-:Y:S02]  /*9b00*/  SEL R9, R18, R15, !P1 ;  /* 0x0000000f12097207 */ /* 0x000fe40004800000 */
[----:B------:R-:W-:-:S07]  /*9b10*/  SEL R7, R15, R18, !P1 ;  /* 0x000000120f077207 */ /* 0x000fce0004800000 */
.L_x_304:
[----:B------:R-:W-:Y:S05]  /*9b20*/  BSYNC B1 ;  /* 0x0000000000017941 */ /* 0x000fea0003800000 */
.L_x_303:
[----:B------:R-:W-:-:S13]  /*9b30*/  LOP3.LUT P1, RZ, R4, 0xff, RZ, 0xc0, !PT ;  /* 0x000000ff04ff7812 */ /* 0x000fda000782c0ff */
[----:B------:R-:W-:Y:S05]  /*9b40*/  @P1 BRA `(.L_x_307) ;  /* 0xfffffff4004c1947 */ /* 0x000fea000383ffff */
[----:B------:R-:W-:Y:S05]  /*9b50*/  BSYNC B0 ;  /* 0x0000000000007941 */ /* 0x000fea0003800000 */
.L_x_295:
[----:B------:R-:W-:-:S03]  /*9b60*/  UMOV UR4, 0xffffffff ;  /* 0xffffffff00047882 */ /* 0x000fc60000000000 */
[----:B------:R-:W-:Y:S05]  /*9b70*/  BRA.DIV UR4, `(.L_x_308) ;  /* 0x0000000604c87947 */ /* 0x000fea000b800000 */
[----:B------:R-:W-:-:S13]  /*9b80*/  ELECT P6, URZ, PT ;  /* 0x00000000003f782f */ /* 0x000fda00038c0000 */
.L_x_327:
[----:B------:R-:W-:Y:S04]  /*9b90*/  BSSY B0, `(.L_x_309) ;  /* 0x0000058000007945 */ /* 0x000fe80003800000 */
[----:B------:R-:W-:Y:S05]  /*9ba0*/  @!P6 BRA `(.L_x_310) ;  /* 0x000000040058e947 */ /* 0x000fea0003800000 */
[----:B------:R-:W-:-:S04]  /*9bb0*/  LOP3.LUT R19, R19, 0x2, RZ, 0xfc, !PT ;  /* 0x0000000213137812 */ /* 0x000fc800078efcff */
[----:B------:R-:W-:-:S13]  /*9bc0*/  ISETP.NE.AND P0, PT, R19, 0x3, PT ;  /* 0x000000031300780c */ /* 0x000fda0003f05270 */
[----:B------:R-:W-:Y:S05]  /*9bd0*/  @!P0 BRA `(.L_x_311) ;  /* 0x0000000000048947 */ /* 0x000fea0003800000 */
[----:B------:R-:W-:Y:S01]  /*9be0*/  BPT.TRAP 0x1 ;  /* 0x000000040000795c */ /* 0x000fe20000300000 */
.L_x_311:
[----:B------:R-:W0:Y:S01]  /*9bf0*/  S2R R3, SR_CgaCtaId ;  /* 0x0000000000037919 */ /* 0x000e220000008800 */
[----:B------:R-:W-:-:S04]  /*9c00*/  MOV R2, 0x400 ;  /* 0x0000040000027802 */ /* 0x000fc80000000f00 */
[----:B0-----:R-:W-:Y:S02]  /*9c10*/  LEA R3, R3, R2, 0x18 ;  /* 0x0000000203037211 */ /* 0x001fe400078ec0ff */
[----:B------:R-:W-:-:S03]  /*9c20*/  SHF.L.U32 R2, R0, 0x1f, RZ ;  /* 0x0000001f00027819 */ /* 0x000fc600000006ff */
[----:B------:R-:W-:-:S04]  /*9c30*/  VIADD R3, R3, 0x48 ;  /* 0x0000004803037836 */ /* 0x000fc80000000000 */
[C---:B------:R-:W-:Y:S02]  /*9c40*/  IMAD R7, R12.reuse, 0x8, R3 ;  /* 0x000000080c077824 */ /* 0x040fe400078e0203 */
[----:B------:R-:W-:Y:S02]  /*9c50*/  VIADD R12, R12, 0x1 ;  /* 0x000000010c0c7836 */ /* 0x000fe40000000000 */
[----:B------:R-:W0:Y:S03]  /*9c60*/  SYNCS.PHASECHK.TRANS64.TRYWAIT P0, [R7+URZ], R2 ;  /* 0x00000002070075a7 */ /* 0x000e26000800017f */
[----:B------:R-:W-:-:S04]  /*9c70*/  ISETP.NE.AND P1, PT, R12, 0x9, PT ;  /* 0x000000090c00780c */ /* 0x000fc80003f25270 */
[----:B------:R-:W-:Y:S02]  /*9c80*/  SEL R5, RZ, 0x1, P1 ;  /* 0x00000001ff057807 */ /* 0x000fe40000800000 */
[----:B------:R-:W-:Y:S02]  /*9c90*/  SEL R12, R12, RZ, P1 ;  /* 0x000000ff0c0c7207 */ /* 0x000fe40000800000 */
[----:B------:R-:W-:-:S03]  /*9ca0*/  LOP3.LUT R5, R0, R5, RZ, 0x3c, !PT ;  /* 0x0000000500057212 */ /* 0x000fc600078e3cff */
[----:B------:R-:W-:Y:S01]  /*9cb0*/  IMAD R9, R12, 0x8, R3 ;  /* 0x000000080c097824 */ /* 0x000fe200078e0203 */
[----:B------:R-:W-:Y:S01]  /*9cc0*/  SHF.L.U32 R4, R5, 0x1f, RZ ;  /* 0x0000001f05047819 */ /* 0x000fe200000006ff */
[----:B0-----:R-:W-:Y:S06]  /*9cd0*/  @!P0 BRA `(.L_x_312) ;  /* 0x0000000400908947 */ /* 0x001fec0003800000 */
.L_x_328:
[----:B------:R-:W1:Y:S01]  /*9ce0*/  SYNCS.PHASECHK.TRANS64.TRYWAIT P0, [R9+URZ], R4 ;  /* 0x00000004090075a7 */ /* 0x000e62000800017f */
[----:B------:R-:W-:-:S05]  /*9cf0*/  VIADD R0, R12, 0x1 ;  /* 0x000000010c007836 */ /* 0x000fca0000000000 */
[----:B------:R-:W-:-:S04]  /*9d00*/  ISETP.NE.AND P1, PT, R0, 0x9, PT ;  /* 0x000000090000780c */ /* 0x000fc80003f25270 */
[----:B0-----:R-:W-:Y:S02]  /*9d10*/  SEL R2, RZ, 0x1, P1 ;  /* 0x00000001ff027807 */ /* 0x001fe40000800000 */
[----:B------:R-:W-:Y:S02]  /*9d20*/  SEL R0, R0, RZ, P1 ;  /* 0x000000ff00007207 */ /* 0x000fe40000800000 */
[----:B------:R-:W-:-:S03]  /*9d30*/  LOP3.LUT R7, R5, R2, RZ, 0x3c, !PT ;  /* 0x0000000205077212 */ /* 0x000fc600078e3cff */
[----:B------:R-:W-:Y:S01]  /*9d40*/  IMAD R6, R0, 0x8, R3 ;  /* 0x0000000800067824 */ /* 0x000fe200078e0203 */
[----:B------:R-:W-:Y:S01]  /*9d50*/  SHF.L.U32 R5, R7, 0x1f, RZ ;  /* 0x0000001f07057819 */ /* 0x000fe200000006ff */
[----:B-1----:R-:W-:Y:S06]  /*9d60*/  @!P0 BRA `(.L_x_313) ;  /* 0x0000000400808947 */ /* 0x002fec0003800000 */
.L_x_329:
[----:B------:R-:W1:Y:S01]  /*9d70*/  SYNCS.PHASECHK.TRANS64.TRYWAIT P0, [R6+URZ], R5 ;  /* 0x00000005060075a7 */ /* 0x000e62000800017f */
[----:B------:R-:W-:-:S05]  /*9d80*/  VIADD R0, R0, 0x1 ;  /* 0x0000000100007836 */ /* 0x000fca0000000000 */
[----:B------:R-:W-:-:S04]  /*9d90*/  ISETP.NE.AND P1, PT, R0, 0x9, PT ;  /* 0x000000090000780c */ /* 0x000fc80003f25270 */
[----:B------:R-:W-:Y:S02]  /*9da0*/  SEL R2, RZ, 0x1, P1 ;  /* 0x00000001ff027807 */ /* 0x000fe40000800000 */
[----:B------:R-:W-:Y:S02]  /*9db0*/  SEL R0, R0, RZ, P1 ;  /* 0x000000ff00007207 */ /* 0x000fe40000800000 */
[----:B------:R-:W-:-:S03]  /*9dc0*/  LOP3.LUT R7, R7, R2, RZ, 0x3c, !PT ;  /* 0x0000000207077212 */ /* 0x000fc600078e3cff */
[----:B0-----:R-:W-:Y:S01]  /*9dd0*/  IMAD R9, R0, 0x8, R3 ;  /* 0x0000000800097824 */ /* 0x001fe200078e0203 */
[----:B------:R-:W-:Y:S01]  /*9de0*/  SHF.L.U32 R4, R7, 0x1f, RZ ;  /* 0x0000001f07047819 */ /* 0x000fe200000006ff */
[----:B-1----:R-:W-:Y:S06]  /*9df0*/  @!P0 BRA `(.L_x_314) ;  /* 0x0000000400708947 */ /* 0x002fec0003800000 */
.L_x_330:
        /* <DEDUP_REMOVED lines=9> */
.L_x_331:
        /* <DEDUP_REMOVED lines=9> */
.L_x_332:
        /* <DEDUP_REMOVED lines=9> */
.L_x_333:
        /* <DEDUP_REMOVED lines=9> */
.L_x_334:
[----:B------:R-:W1:Y:S01]  /*a040*/  SYNCS.PHASECHK.TRANS64.TRYWAIT P0, [R9+URZ], R4 ;  /* 0x00000004090075a7 */ /* 0x000e62000800017f */
[----:B------:R-:W-:-:S05]  /*a050*/  VIADD R0, R0, 0x1 ;  /* 0x0000000100007836 */ /* 0x000fca0000000000 */
[----:B------:R-:W-:-:S04]  /*a060*/  ISETP.NE.AND P1, PT, R0, 0x9, PT ;  /* 0x000000090000780c */ /* 0x000fc80003f25270 */
[----:B------:R-:W-:Y:S02]  /*a070*/  SEL R2, RZ, 0x1, P1 ;  /* 0x00000001ff027807 */ /* 0x000fe40000800000 */
[----:B------:R-:W-:Y:S02]  /*a080*/  SEL R0, R0, RZ, P1 ;  /* 0x000000ff00007207 */ /* 0x000fe40000800000 */
[----:B------:R-:W-:Y:S01]  /*a090*/  LOP3.LUT R2, R7, R2, RZ, 0x3c, !PT ;  /* 0x0000000207027212 */ /* 0x000fe200078e3cff */
[----:B-1----:R-:W-:Y:S06]  /*a0a0*/  @!P0 BRA `(.L_x_319) ;  /* 0x0000000400288947 */ /* 0x002fec0003800000 */
.L_x_335:
[----:B------:R-:W-:Y:S01]  /*a0b0*/  IMAD R3, R0, 0x8, R3 ;  /* 0x0000000800037824 */ /* 0x000fe200078e0203 */
[----:B------:R-:W-:-:S07]  /*a0c0*/  SHF.L.U32 R0, R2, 0x1f, RZ ;  /* 0x0000001f02007819 */ /* 0x000fce00000006ff */
.L_x_320:
[----:B--2---:R2:W3:Y:S02]  /*a0d0*/  SYNCS.PHASECHK.TRANS64.TRYWAIT P0, [R3+URZ], R0 ;  /* 0x00000000030075a7 */ /* 0x0044e4000800017f */
[----:B---3--:R-:W-:Y:S05]  /*a0e0*/  @!P0 NANOSLEEP.SYNCS 0x989680 ;  /* 0x009896800000895d */ /* 0x008fea0003900000 */
[----:B------:R-:W3:Y:S02]  /*a0f0*/  @!P0 SYNCS.PHASECHK.TRANS64 P0, [R3+URZ], R0 ;  /* 0x00000000030085a7 */ /* 0x000ee4000800007f */
[----:B---3--:R-:W-:Y:S05]  /*a100*/  @!P0 BRA `(.L_x_320) ;  /* 0xfffffffc00f08947 */ /* 0x008fea000383ffff */
.L_x_310:
[----:B------:R-:W-:Y:S05]  /*a110*/  BSYNC B0 ;  /* 0x0000000000007941 */ /* 0x000fea0003800000 */
.L_x_309:
[----:B------:R-:W-:Y:S05]  /*a120*/  EXIT ;  /* 0x000000000000794d */ /* 0x000fea0003800000 */
.L_x_18:
[----:B----4-:R4:W0:Y:S02]  /*a130*/  SYNCS.PHASECHK.TRANS64.TRYWAIT P1, [R3+URZ], R0 ;  /* 0x00000000030075a7 */ /* 0x010824000802017f */
[----:B0-----:R-:W-:Y:S05]  /*a140*/  @!P1 NANOSLEEP.SYNCS 0x989680 ;  /* 0x009896800000995d */ /* 0x001fea0003900000 */
[----:B------:R-:W0:Y:S02]  /*a150*/  @!P1 SYNCS.PHASECHK.TRANS64 P1, [R3+URZ], R0 ;  /* 0x00000000030095a7 */ /* 0x000e24000802007f */
[----:B0-----:R-:W-:Y:S05]  /*a160*/  @!P1 BRA `(.L_x_18) ;  /* 0xfffffffc00f09947 */ /* 0x001fea000383ffff */
[----:B------:R-:W-:Y:S05]  /*a170*/  BRA `(.L_x_17) ;  /* 0xffffff7000707947 */ /* 0x000fea000383ffff */
.L_x_23:
[----:B-1----:R1:W3:Y:S02]  /*a180*/  SYNCS.PHASECHK.TRANS64.TRYWAIT P1, [R5+URZ], R4 ;  /* 0x00000004050075a7 */ /* 0x0022e4000802017f */
[----:B---3--:R-:W-:Y:S05]  /*a190*/  @!P1 NANOSLEEP.SYNCS 0x989680 ;  /* 0x009896800000995d */ /* 0x008fea0003900000 */
[----:B------:R-:W3:Y:S02]  /*a1a0*/  @!P1 SYNCS.PHASECHK.TRANS64 P1, [R5+URZ], R4 ;  /* 0x00000004050095a7 */ /* 0x000ee4000802007f */
[----:B---3--:R-:W-:Y:S05]  /*a1b0*/  @!P1 BRA `(.L_x_23) ;  /* 0xfffffffc00f09947 */ /* 0x008fea000383ffff */
[----:B------:R-:W-:Y:S05]  /*a1c0*/  BRA `(.L_x_22) ;  /* 0xffffff74004c7947 */ /* 0x000fea000383ffff */
.L_x_296:
[----:B------:R-:W-:Y:S01]  /*a1d0*/  BSSY B1, `(.L_x_321) ;  /* 0x0000006000017945 */ /* 0x000fe20003800000 */
[----:B------:R-:W-:-:S07]  /*a1e0*/  IMAD.MOV.U32 R15, RZ, RZ, -0x1 ;  /* 0xffffffffff0f7424 */ /* 0x000fce00078e00ff */
[----:B------:R-:W-:Y:S05]  /*a1f0*/  WARPSYNC.COLLECTIVE R15, `(.L_x_322) ;  /* 0x000000000f0c7348 */ /* 0x000fea0003c00000 */
[----:B------:R-:W-:Y:S02]  /*a200*/  ELECT P6, UR62, PT ;  /* 0x00000000003e782f */ /* 0x000fe400038c0000 */
[----:B------:R-:W-:Y:S01]  /*a210*/  MOV R14, UR62 ;  /* 0x0000003e000e7c02 */ /* 0x000fe20008000f00 */
[----:B------:R-:W-:Y:S10]  /*a220*/  ENDCOLLECTIVE ;  /* 0x000000000000791b */ /* 0x000ff40003800000 */
.L_x_322:
[----:B------:R-:W-:Y:S05]  /*a230*/  BSYNC B1 ;  /* 0x0000000000017941 */ /* 0x000fea0003800000 */
.L_x_321:
[----:B------:R-:W-:Y:S05]  /*a240*/  BRA `(.L_x_323) ;  /* 0xffffffec00987947 */ /* 0x000fea000383ffff */
.L_x_299:
[----:B0-----:R0:W1:Y:S02]  /*a250*/  SYNCS.PHASECHK.TRANS64.TRYWAIT P1, [R14+URZ+0x48], R7 ;  /* 0x000048070e0075a7 */ /* 0x001064000802017f */
[----:B-1----:R-:W-:Y:S05]  /*a260*/  @!P1 NANOSLEEP.SYNCS 0x989680 ;  /* 0x009896800000995d */ /* 0x002fea0003900000 */
[----:B------:R-:W1:Y:S02]  /*a270*/  @!P1 SYNCS.PHASECHK.TRANS64 P1, [R14+URZ+0x48], R7 ;  /* 0x000048070e0095a7 */ /* 0x000e64000802007f */
[----:B-1----:R-:W-:Y:S05]  /*a280*/  @!P1 BRA `(.L_x_299) ;  /* 0xfffffffc00f09947 */ /* 0x002fea000383ffff */
[----:B------:R-:W-:Y:S05]  /*a290*/  BRA `(.L_x_324) ;  /* 0xffffffec00cc7947 */ /* 0x000fea000383ffff */
.L_x_308:
[----:B------:R-:W-:Y:S01]  /*a2a0*/  BSSY B0, `(.L_x_325) ;  /* 0x0000006000007945 */ /* 0x000fe20003800000 */
[----:B------:R-:W-:-:S07]  /*a2b0*/  IMAD.MOV.U32 R15, RZ, RZ, -0x1 ;  /* 0xffffffffff0f7424 */ /* 0x000fce00078e00ff */
[----:B------:R-:W-:Y:S05]  /*a2c0*/  WARPSYNC.COLLECTIVE R15, `(.L_x_326) ;  /* 0x000000000f0c7348 */ /* 0x000fea0003c00000 */
[----:B------:R-:W-:Y:S02]  /*a2d0*/  ELECT P6, UR62, PT ;  /* 0x00000000003e782f */ /* 0x000fe400038c0000 */
[----:B------:R-:W-:Y:S01]  /*a2e0*/  MOV R14, UR62 ;  /* 0x0000003e000e7c02 */ /* 0x000fe20008000f00 */
[----:B------:R-:W-:Y:S10]  /*a2f0*/  ENDCOLLECTIVE ;  /* 0x000000000000791b */ /* 0x000ff40003800000 */
.L_x_326:
[----:B------:R-:W-:Y:S05]  /*a300*/  BSYNC B0 ;  /* 0x0000000000007941 */ /* 0x000fea0003800000 */
.L_x_325:
[----:B------:R-:W-:Y:S05]  /*a310*/  BRA `(.L_x_327) ;  /* 0xfffffff8001c7947 */ /* 0x000fea000383ffff */
.L_x_312:
[----:B0-----:R0:W1:Y:S02]  /*a320*/  SYNCS.PHASECHK.TRANS64.TRYWAIT P0, [R7+URZ], R2 ;  /* 0x00000002070075a7 */ /* 0x001064000800017f */
[----:B-1----:R-:W-:Y:S05]  /*a330*/  @!P0 NANOSLEEP.SYNCS 0x989680 ;  /* 0x009896800000895d */ /* 0x002fea0003900000 */
[----:B------:R-:W1:Y:S02]  /*a340*/  @!P0 SYNCS.PHASECHK.TRANS64 P0, [R7+URZ], R2 ;  /* 0x00000002070085a7 */ /* 0x000e64000800007f */
[----:B-1----:R-:W-:Y:S05]  /*a350*/  @!P0 BRA `(.L_x_312) ;  /* 0xfffffffc00f08947 */ /* 0x002fea000383ffff */
[----:B------:R-:W-:Y:S05]  /*a360*/  BRA `(.L_x_328) ;  /* 0xfffffff8005c7947 */ /* 0x000fea000383ffff */
.L_x_313:
[----:B0-----:R0:W1:Y:S02]  /*a370*/  SYNCS.PHASECHK.TRANS64.TRYWAIT P0, [R9+URZ], R4 ;  /* 0x00000004090075a7 */ /* 0x001064000800017f */
[----:B-1----:R-:W-:Y:S05]  /*a380*/  @!P0 NANOSLEEP.SYNCS 0x989680 ;  /* 0x009896800000895d */ /* 0x002fea0003900000 */
[----:B------:R-:W1:Y:S02]  /*a390*/  @!P0 SYNCS.PHASECHK.TRANS64 P0, [R9+URZ], R4 ;  /* 0x00000004090085a7 */ /* 0x000e64000800007f */
[----:B-1----:R-:W-:Y:S05]  /*a3a0*/  @!P0 BRA `(.L_x_313) ;  /* 0xfffffffc00f08947 */ /* 0x002fea000383ffff */
[----:B------:R-:W-:Y:S05]  /*a3b0*/  BRA `(.L_x_329) ;  /* 0xfffffff8006c7947 */ /* 0x000fea000383ffff */
.L_x_314:
[----:B0-----:R0:W1:Y:S02]  /*a3c0*/  SYNCS.PHASECHK.TRANS64.TRYWAIT P0, [R6+URZ], R5 ;  /* 0x00000005060075a7 */ /* 0x001064000800017f */
[----:B-1----:R-:W-:Y:S05]  /*a3d0*/  @!P0 NANOSLEEP.SYNCS 0x989680 ;  /* 0x009896800000895d */ /* 0x002fea0003900000 */
[----:B------:R-:W1:Y:S02]  /*a3e0*/  @!P0 SYNCS.PHASECHK.TRANS64 P0, [R6+URZ], R5 ;  /* 0x00000005060085a7 */ /* 0x000e64000800007f */
[----:B-1----:R-:W-:Y:S05]  /*a3f0*/  @!P0 BRA `(.L_x_314) ;  /* 0xfffffffc00f08947 */ /* 0x002fea000383ffff */
[----:B------:R-:W-:Y:S05]  /*a400*/  BRA `(.L_x_330) ;  /* 0xfffffff8007c7947 */ /* 0x000fea000383ffff */
.L_x_315:
[----:B0-----:R0:W1:Y:S02]  /*a410*/  SYNCS.PHASECHK.TRANS64.TRYWAIT P0, [R9+URZ], R4 ;  /* 0x00000004090075a7 */ /* 0x001064000800017f */
[----:B-1----:R-:W-:Y:S05]  /*a420*/  @!P0 NANOSLEEP.SYNCS 0x989680 ;  /* 0x009896800000895d */ /* 0x002fea0003900000 */
[----:B------:R-:W1:Y:S02]  /*a430*/  @!P0 SYNCS.PHASECHK.TRANS64 P0, [R9+URZ], R4 ;  /* 0x00000004090085a7 */ /* 0x000e64000800007f */
[----:B-1----:R-:W-:Y:S05]  /*a440*/  @!P0 BRA `(.L_x_315) ;  /* 0xfffffffc00f08947 */ /* 0x002fea000383ffff */
[----:B------:R-:W-:Y:S05]  /*a450*/  BRA `(.L_x_331) ;  /* 0xfffffff8008c7947 */ /* 0x000fea000383ffff */
.L_x_316:
[----:B0-----:R0:W1:Y:S02]  /*a460*/  SYNCS.PHASECHK.TRANS64.TRYWAIT P0, [R6+URZ], R5 ;  /* 0x00000005060075a7 */ /* 0x001064000800017f */
[----:B-1----:R-:W-:Y:S05]  /*a470*/  @!P0 NANOSLEEP.SYNCS 0x989680 ;  /* 0x009896800000895d */ /* 0x002fea0003900000 */
[----:B------:R-:W1:Y:S02]  /*a480*/  @!P0 SYNCS.PHASECHK.TRANS64 P0, [R6+URZ], R5 ;  /* 0x00000005060085a7 */ /* 0x000e64000800007f */
[----:B-1----:R-:W-:Y:S05]  /*a490*/  @!P0 BRA `(.L_x_316) ;  /* 0xfffffffc00f08947 */ /* 0x002fea000383ffff */
[----:B------:R-:W-:Y:S05]  /*a4a0*/  BRA `(.L_x_332) ;  /* 0xfffffff8009c7947 */ /* 0x000fea000383ffff */
.L_x_317:
[----:B0-----:R0:W1:Y:S02]  /*a4b0*/  SYNCS.PHASECHK.TRANS64.TRYWAIT P0, [R9+URZ], R4 ;  /* 0x00000004090075a7 */ /* 0x001064000800017f */
[----:B-1----:R-:W-:Y:S05]  /*a4c0*/  @!P0 NANOSLEEP.SYNCS 0x989680 ;  /* 0x009896800000895d */ /* 0x002fea0003900000 */
[----:B------:R-:W1:Y:S02]  /*a4d0*/  @!P0 SYNCS.PHASECHK.TRANS64 P0, [R9+URZ], R4 ;  /* 0x00000004090085a7 */ /* 0x000e64000800007f */
[----:B-1----:R-:W-:Y:S05]  /*a4e0*/  @!P0 BRA `(.L_x_317) ;  /* 0xfffffffc00f08947 */ /* 0x002fea000383ffff */
[----:B------:R-:W-:Y:S05]  /*a4f0*/  BRA `(.L_x_333) ;  /* 0xfffffff800ac7947 */ /* 0x000fea000383ffff */
.L_x_318:
[----:B0-----:R0:W1:Y:S02]  /*a500*/  SYNCS.PHASECHK.TRANS64.TRYWAIT P0, [R6+URZ], R5 ;  /* 0x00000005060075a7 */ /* 0x001064000800017f */
[----:B-1----:R-:W-:Y:S05]  /*a510*/  @!P0 NANOSLEEP.SYNCS 0x989680 ;  /* 0x009896800000895d */ /* 0x002fea0003900000 */
[----:B------:R-:W1:Y:S02]  /*a520*/  @!P0 SYNCS.PHASECHK.TRANS64 P0, [R6+URZ], R5 ;  /* 0x00000005060085a7 */ /* 0x000e64000800007f */
[----:B-1----:R-:W-:Y:S05]  /*a530*/  @!P0 BRA `(.L_x_318) ;  /* 0xfffffffc00f08947 */ /* 0x002fea000383ffff */
[----:B------:R-:W-:Y:S05]  /*a540*/  BRA `(.L_x_334) ;  /* 0xfffffff800bc7947 */ /* 0x000fea000383ffff */
.L_x_319:
[----:B-1----:R1:W2:Y:S02]  /*a550*/  SYNCS.PHASECHK.TRANS64.TRYWAIT P0, [R9+URZ], R4 ;  /* 0x00000004090075a7 */ /* 0x0022a4000800017f */
[----:B--2---:R-:W-:Y:S05]  /*a560*/  @!P0 NANOSLEEP.SYNCS 0x989680 ;  /* 0x009896800000895d */ /* 0x004fea0003900000 */
[----:B------:R-:W2:Y:S02]  /*a570*/  @!P0 SYNCS.PHASECHK.TRANS64 P0, [R9+URZ], R4 ;  /* 0x00000004090085a7 */ /* 0x000ea4000800007f */
[----:B--2---:R-:W-:Y:S05]  /*a580*/  @!P0 BRA `(.L_x_319) ;  /* 0xfffffffc00f08947 */ /* 0x004fea000383ffff */
[----:B------:R-:W-:Y:S05]  /*a590*/  BRA `(.L_x_335) ;  /* 0xfffffff800c47947 */ /* 0x000fea000383ffff */
.L_x_336:
[----:B------:R-:W-:-:S00]  /*a5a0*/  BRA `(.L_x_336) ;  /* 0xfffffffc00fc7947 */ /* 0x000fc0000383ffff */
[----:B------:R-:W-:-:S00]  /*a5b0*/  NOP ;  /* 0x0000000000007918 */ /* 0x000fc00000000000 */
        /* <DEDUP_REMOVED lines=12> */
.L_x_337:


//--------------------- .nv.global.init           --------------------------
	.section	.nv.global.init,"aw",@progbits
.nv.global.init:
	.type		$str$22,@object
	.size		$str$22,($str$23 - $str$22)
$str$22:
        /*0000*/ 	.byte	0x6b, 0x5f, 0x74, 0x69, 0x6c, 0x65, 0x5f, 0x63, 0x6f, 0x75, 0x6e, 0x74, 0x20, 0x3e, 0x3d, 0x20
        /*0010*/ 	.byte	0x31, 0x00
	.type		$str$23,@object
	.size		$str$23,(__unnamed_1 - $str$23)
$str$23:
        /*0012*/ 	.byte	0x2f, 0x74, 0x6d, 0x70, 0x2f, 0x63, 0x75, 0x74, 0x6c, 0x61, 0x73, 0x73, 0x5f, 0x73, 0x77, 0x65
        /*0022*/ 	.byte	0x65, 0x70, 0x5f, 0x73, 0x72, 0x63, 0x2f, 0x69, 0x6e, 0x63, 0x6c, 0x75, 0x64, 0x65, 0x2f, 0x63
        /*0032*/ 	.byte	0x75, 0x74, 0x6c, 0x61, 0x73, 0x73, 0x2f, 0x67, 0x65, 0x6d, 0x6d, 0x2f, 0x63, 0x6f, 0x6c, 0x6c
        /*0042*/ 	.byte	0x65, 0x63, 0x74, 0x69, 0x76, 0x65, 0x2f, 0x73, 0x6d, 0x39, 0x30, 0x5f, 0x6d, 0x6d, 0x61, 0x5f
        /*0052*/ 	.byte	0x74, 0x6d, 0x61, 0x5f, 0x67, 0x6d, 0x6d, 0x61, 0x5f, 0x73, 0x73, 0x5f, 0x77, 0x61, 0x72, 0x70
        /*0062*/ 	.byte	0x73, 0x70, 0x65, 0x63, 0x69, 0x61, 0x6c, 0x69, 0x7a, 0x65, 0x64, 0x2e, 0x68, 0x70, 0x70, 0x00
	.type		__unnamed_1,@object
	.size		__unnamed_1,(.L_0 - __unnamed_1)
__unnamed_1:
        /*0072*/ 	.byte	0x76, 0x6f, 0x69, 0x64, 0x20, 0x63, 0x75, 0x74, 0x6c, 0x61, 0x73, 0x73, 0x3a, 0x3a, 0x67, 0x65
        /* <DEDUP_REMOVED lines=172> */
        /*0b42*/ 	.byte	0x00
.L_0:


//--------------------- .nv.shared._ZN7cutlass13device_kernelINS_4gemm6kernel13GemmUniversalIN4cute5tupleIJiiiiEEENS1_10collective13CollectiveMmaINS1_34MainloopSm90TmaGmmaWarpSpecializedILi9ENS5_IJNS4_1CILi1EEESB_SB_EEENS1_35KernelTmaWarpSpecializedCooperativeEEENS5_IJNSA_ILi256EEENSA_ILi128EEENSA_ILi64EEEEEEaNS5_IJlSB_lEEEaSJ_NS4_8TiledMMAINS4_8MMA_AtomIJNS4_4SM904GMMA27MMA_64x128x32_S32S8S8_SS_TNEEEENS4_6LayoutINS5_IJNSA_ILi2EEESB_SB_EEENS5_IJSB_NSA_ILi0EEEST_EEEEENS5_IJNS4_10UnderscoreESW_SW_EEEEENS4_13SM90_TMA_LOADENS4_14ComposedLayoutINS4_7SwizzleILi2ELi4ELi3EEENS4_18smem_ptr_flag_bitsILi8EEENSQ_INS5_IJNSA_ILi8EEESH_EEENS5_IJSH_SB_EEEEEEEvNS4_8identityESZ_S19_vS1A_EENS_8epilogue10collective6detail29Sm90TmaWarpSpecializedAdapterINS1D_15DefaultEpilogueIaSJ_SJ_NS1C_6thread17LinearCombinationIaLi1EiiLNS1H_9ScaleType4KindE0ELNS_15FloatRoundStyleE2EaEENS1_15EpilogueDefaultEEEEEvvEEEEvNT_6ParamsE --------------------------
	.section	.nv.shared._ZN7cutlass13device_kernelINS_4gemm6kernel13GemmUniversalIN4cute5tupleIJiiiiEEENS1_10collective13CollectiveMmaINS1_34MainloopSm90TmaGmmaWarpSpecializedILi9ENS5_IJNS4_1CILi1EEESB_SB_EEENS1_35KernelTmaWarpSpecializedCooperativeEEENS5_IJNSA_ILi256EEENSA_ILi128EEENSA_ILi64EEEEEEaNS5_IJlSB_lEEEaSJ_NS4_8TiledMMAINS4_8MMA_AtomIJNS4_4SM904GMMA27MMA_64x128x32_S32S8S8_SS_TNEEEENS4_6LayoutINS5_IJNSA_ILi2EEESB_SB_EEENS5_IJSB_NSA_ILi0EEEST_EEEEENS5_IJNS4_10UnderscoreESW_SW_EEEEENS4_13SM90_TMA_LOADENS4_14ComposedLayoutINS4_7SwizzleILi2ELi4ELi3EEENS4_18smem_ptr_flag_bitsILi8EEENSQ_INS5_IJNSA_ILi8EEESH_EEENS5_IJSH_SB_EEEEEEEvNS4_8identityESZ_S19_vS1A_EENS_8epilogue10collective6detail29Sm90TmaWarpSpecializedAdapterINS1D_15DefaultEpilogueIaSJ_SJ_NS1C_6thread17LinearCombinationIaLi1EiiLNS1H_9ScaleType4KindE0ELNS_15FloatRoundStyleE2EaEENS1_15EpilogueDefaultEEEEEvvEEEEvNT_6ParamsE,"aw",@nobits
	.sectionflags	@""
	.align	16
	.zero		1024


//--------------------- .nv.shared.reserved.0     --------------------------
	.section	.nv.shared.reserved.0,"aw",@nobits
	.weak		__nv_reservedSMEM_offset_0_alias
	.size		__nv_reservedSMEM_offset_0_alias, 0, 0
	.other		__nv_reservedSMEM_offset_0_alias,@"STO_CUDA_RESERVED_SHARED STV_DEFAULT"
__nv_reservedSMEM_offset_0_alias:
	.zero		0


//--------------------- .nv.global                --------------------------
	.section	.nv.global,"aw",@nobits
.nv.global:
	.type		_ZN39_INTERNAL_5d5afe1b_4_k_cu_d8e0ade7_38874cute1_E,@object
	.size		_ZN39_INTERNAL_5d5afe1b_4_k_cu_d8e0ade7_38874cute1_E,(_ZN39_INTERNAL_5d5afe1b_4_k_cu_d8e0ade7_38874cuda3std3__45__cpo6cbeginE - _ZN39_INTERNAL_5d5afe1b_4_k_cu_d8e0ade7_38874cute1_E)
_ZN39_INTERNAL_5d5afe1b_4_k_cu_d8e0ade7_38874cute1_E:
	.zero		1
	.type		_ZN39_INTERNAL_5d5afe1b_4_k_cu_d8e0ade7_38874cuda3std3__45__cpo6cbeginE,@object
	.size		_ZN39_INTERNAL_5d5afe1b_4_k_cu_d8e0ade7_38874cuda3std3__45__cpo6cbeginE,(_ZN39_INTERNAL_5d5afe1b_4_k_cu_d8e0ade7_38874cuda3std3__48in_placeE - _ZN39_INTERNAL_5d5afe1b_4_k_cu_d8e0ade7_38874cuda3std3__45__cpo6cbeginE)
_ZN39_INTERNAL_5d5afe1b_4_k_cu_d8e0ade7_38874cuda3std3__45__cpo6cbeginE:
	.zero		1
	.type		_ZN39_INTERNAL_5d5afe1b_4_k_cu_d8e0ade7_38874cuda3std3__48in_placeE,@object
	.size		_ZN39_INTERNAL_5d5afe1b_4_k_cu_d8e0ade7_38874cuda3std3__48in_placeE,(_ZN39_INTERNAL_5d5afe1b_4_k_cu_d8e0ade7_38874cuda3std6ranges3__45__cpo9iter_moveE - _ZN39_INTERNAL_5d5afe1b_4_k_cu_d8e0ade7_38874cuda3std3__48in_placeE)
_ZN39_INTERNAL_5d5afe1b_4_k_cu_d8e0ade7_38874cuda3std3__48in_placeE:
	.zero		1
	.type		_ZN39_INTERNAL_5d5afe1b_4_k_cu_d8e0ade7_38874cuda3std6ranges3__45__cpo9iter_moveE,@object
	.size		_ZN39_INTERNAL_5d5afe1b_4_k_cu_d8e0ade7_38874cuda3std6ranges3__45__cpo9iter_moveE,(_ZN39_INTERNAL_5d5afe1b_4_k_cu_d8e0ade7_38874cuda3std3__45__cpo5beginE - _ZN39_INTERNAL_5d5afe1b_4_k_cu_d8e0ade7_38874cuda3std6ranges3__45__cpo9iter_moveE)
_ZN39_INTERNAL_5d5afe1b_4_k_cu_d8e0ade7_38874cuda3std6ranges3__45__cpo9iter_moveE:
	.zero		1
	.type		_ZN39_INTERNAL_5d5afe1b_4_k_cu_d8e0ade7_38874cuda3std3__45__cpo5beginE,@object
	.size		_ZN39_INTERNAL_5d5afe1b_4_k_cu_d8e0ade7_38874cuda3std3__45__cpo5beginE,(_ZN39_INTERNAL_5d5afe1b_4_k_cu_d8e0ade7_38874cuda3std3__441_GLOBAL__N__5d5afe1b_4_k_cu_d8e0ade7_38876ignoreE - _ZN39_INTERNAL_5d5afe1b_4_k_cu_d8e0ade7_38874cuda3std3__45__cpo5beginE)
_ZN39_INTERNAL_5d5afe1b_4_k_cu_d8e0ade7_38874cuda3std3__45__cpo5beginE:
	.zero		1
	.type		_ZN39_INTERNAL_5d5afe1b_4_k_cu_d8e0ade7_38874cuda3std3__441_GLOBAL__N__5d5afe1b_4_k_cu_d8e0ade7_38876ignoreE,@object
	.size		_ZN39_INTERNAL_5d5afe1b_4_k_cu_d8e0ade7_38874cuda3std3__441_GLOBAL__N__5d5afe1b_4_k_cu_d8e0ade7_38876ignoreE,(_ZN39_INTERNAL_5d5afe1b_4_k_cu_d8e0ade7_38874cute7productE - _ZN39_INTERNAL_5d5afe1b_4_k_cu_d8e0ade7_38874cuda3std3__441_GLOBAL__N__5d5afe1b_4_k_cu_d8e0ade7_38876ignoreE)
_ZN39_INTERNAL_5d5afe1b_4_k_cu_d8e0ade7_38874cuda3std3__441_GLOBAL__N__5d5afe1b_4_k_cu_d8e0ade7_38876ignoreE:
	.zero		1
	.type		_ZN39_INTERNAL_5d5afe1b_4_k_cu_d8e0ade7_38874cute7productE,@object
	.size		_ZN39_INTERNAL_5d5afe1b_4_k_cu_d8e0ade7_38874cute7productE,(_ZN39_INTERNAL_5d5afe1b_4_k_cu_d8e0ade7_38874cuda3std3__45__cpo3endE - _ZN39_INTERNAL_5d5afe1b_4_k_cu_d8e0ade7_38874cute7productE)
_ZN39_INTERNAL_5d5afe1b_4_k_cu_d8e0ade7_38874cute7productE:
	.zero		1
	.type		_ZN39_INTERNAL_5d5afe1b_4_k_cu_d8e0ade7_38874cuda3std3__45__cpo3endE,@object
	.size		_ZN39_INTERNAL_5d5afe1b_4_k_cu_d8e0ade7_38874cuda3std3__45__cpo3endE,(_ZN39_INTERNAL_5d5afe1b_4_k_cu_d8e0ade7_38874cuda3std3__419piecewise_constructE - _ZN39_INTERNAL_5d5afe1b_4_k_cu_d8e0ade7_38874cuda3std3__45__cpo3endE)
_ZN39_INTERNAL_5d5afe1b_4_k_cu_d8e0ade7_38874cuda3std3__45__cpo3endE:
	.zero		1
	.type		_ZN39_INTERNAL_5d5afe1b_4_k_cu_d8e0ade7_38874cuda3std3__419piecewise_constructE,@object
	.size		_ZN39_INTERNAL_5d5afe1b_4_k_cu_d8e0ade7_38874cuda3std3__419piecewise_constructE,(_ZN39_INTERNAL_5d5afe1b_4_k_cu_d8e0ade7_38874cuda3std3__45__cpo4cendE - _ZN39_INTERNAL_5d5afe1b_4_k_cu_d8e0ade7_38874cuda3std3__419piecewise_constructE)
_ZN39_INTERNAL_5d5afe1b_4_k_cu_d8e0ade7_38874cuda3std3__419piecewise_constructE:
	.zero		1
	.type		_ZN39_INTERNAL_5d5afe1b_4_k_cu_d8e0ade7_38874cuda3std3__45__cpo4cendE,@object
	.size		_ZN39_INTERNAL_5d5afe1b_4_k_cu_d8e0ade7_38874cuda3std3__45__cpo4cendE,(_ZN39_INTERNAL_5d5afe1b_4_k_cu_d8e0ade7_38874cuda3std6ranges3__45__cpo4swapE - _ZN39_INTERNAL_5d5afe1b_4_k_cu_d8e0ade7_38874cuda3std3__45__cpo4cendE)
_ZN39_INTERNAL_5d5afe1b_4_k_cu_d8e0ade7_38874cuda3std3__45__cpo4cendE:
	.zero		1
	.type		_ZN39_INTERNAL_5d5afe1b_4_k_cu_d8e0ade7_38874cuda3std6ranges3__45__cpo4swapE,@object
	.size		_ZN39_INTERNAL_5d5afe1b_4_k_cu_d8e0ade7_38874cuda3std6ranges3__45__cpo4swapE,(.L_8 - _ZN39_INTERNAL_5d5afe1b_4_k_cu_d8e0ade7_38874cuda3std6ranges3__45__cpo4swapE)
_ZN39_INTERNAL_5d5afe1b_4_k_cu_d8e0ade7_38874cuda3std6ranges3__45__cpo4swapE:
	.zero		1
.L_8:


//--------------------- .nv.constant0._ZN7cutlass13device_kernelINS_4gemm6kernel13GemmUniversalIN4cute5tupleIJiiiiEEENS1_10collective13CollectiveMmaINS1_34MainloopSm90TmaGmmaWarpSpecializedILi9ENS5_IJNS4_1CILi1EEESB_SB_EEENS1_35KernelTmaWarpSpecializedCooperativeEEENS5_IJNSA_ILi256EEENSA_ILi128EEENSA_ILi64EEEEEEaNS5_IJlSB_lEEEaSJ_NS4_8TiledMMAINS4_8MMA_AtomIJNS4_4SM904GMMA27MMA_64x128x32_S32S8S8_SS_TNEEEENS4_6LayoutINS5_IJNSA_ILi2EEESB_SB_EEENS5_IJSB_NSA_ILi0EEEST_EEEEENS5_IJNS4_10UnderscoreESW_SW_EEEEENS4_13SM90_TMA_LOADENS4_14ComposedLayoutINS4_7SwizzleILi2ELi4ELi3EEENS4_18smem_ptr_flag_bitsILi8EEENSQ_INS5_IJNSA_ILi8EEESH_EEENS5_IJSH_SB_EEEEEEEvNS4_8identityESZ_S19_vS1A_EENS_8epilogue10collective6detail29Sm90TmaWarpSpecializedAdapterINS1D_15DefaultEpilogueIaSJ_SJ_NS1C_6thread17LinearCombinationIaLi1EiiLNS1H_9ScaleType4KindE0ELNS_15FloatRoundStyleE2EaEENS1_15EpilogueDefaultEEEEEvvEEEEvNT_6ParamsE --------------------------
	.section	.nv.constant0._ZN7cutlass13device_kernelINS_4gemm6kernel13GemmUniversalIN4cute5tupleIJiiiiEEENS1_10collective13CollectiveMmaINS1_34MainloopSm90TmaGmmaWarpSpecializedILi9ENS5_IJNS4_1CILi1EEESB_SB_EEENS1_35KernelTmaWarpSpecializedCooperativeEEENS5_IJNSA_ILi256EEENSA_ILi128EEENSA_ILi64EEEEEEaNS5_IJlSB_lEEEaSJ_NS4_8TiledMMAINS4_8MMA_AtomIJNS4_4SM904GMMA27MMA_64x128x32_S32S8S8_SS_TNEEEENS4_6LayoutINS5_IJNSA_ILi2EEESB_SB_EEENS5_IJSB_NSA_ILi0EEEST_EEEEENS5_IJNS4_10UnderscoreESW_SW_EEEEENS4_13SM90_TMA_LOADENS4_14ComposedLayoutINS4_7SwizzleILi2ELi4ELi3EEENS4_18smem_ptr_flag_bitsILi8EEENSQ_INS5_IJNSA_ILi8EEESH_EEENS5_IJSH_SB_EEEEEEEvNS4_8identityESZ_S19_vS1A_EENS_8epilogue10collective6detail29Sm90TmaWarpSpecializedAdapterINS1D_15DefaultEpilogueIaSJ_SJ_NS1C_6thread17LinearCombinationIaLi1EiiLNS1H_9ScaleType4KindE0ELNS_15FloatRoundStyleE2EaEENS1_15EpilogueDefaultEEEEEvvEEEEvNT_6ParamsE,"a",@progbits
	.sectionflags	@""
	.align	4
.nv.constant0._ZN7cutlass13device_kernelINS_4gemm6kernel13GemmUniversalIN4cute5tupleIJiiiiEEENS1_10collective13CollectiveMmaINS1_34MainloopSm90TmaGmmaWarpSpecializedILi9ENS5_IJNS4_1CILi1EEESB_SB_EEENS1_35KernelTmaWarpSpecializedCooperativeEEENS5_IJNSA_ILi256EEENSA_ILi128EEENSA_ILi64EEEEEEaNS5_IJlSB_lEEEaSJ_NS4_8TiledMMAINS4_8MMA_AtomIJNS4_4SM904GMMA27MMA_64x128x32_S32S8S8_SS_TNEEEENS4_6LayoutINS5_IJNSA_ILi2EEESB_SB_EEENS5_IJSB_NSA_ILi0EEEST_EEEEENS5_IJNS4_10UnderscoreESW_SW_EEEEENS4_13SM90_TMA_LOADENS4_14ComposedLayoutINS4_7SwizzleILi2ELi4ELi3EEENS4_18smem_ptr_flag_bitsILi8EEENSQ_INS5_IJNSA_ILi8EEESH_EEENS5_IJSH_SB_EEEEEEEvNS4_8identityESZ_S19_vS1A_EENS_8epilogue10collective6detail29Sm90TmaWarpSpecializedAdapterINS1D_15DefaultEpilogueIaSJ_SJ_NS1C_6thread17LinearCombinationIaLi1EiiLNS1H_9ScaleType4KindE0ELNS_15FloatRoundStyleE2EaEENS1_15EpilogueDefaultEEEEEvvEEEEvNT_6ParamsE:
	.zero		1664


//--------------------- SYMBOLS --------------------------

	.type		.nv.reservedSmem.offset0,@object
	.size		.nv.reservedSmem.offset0,0x4
	.type		__assertfail,@function
